// auto-generated by cutlass_sweep.gemm — config: {"arch": "sm_90", "cluster_m": 1, "cluster_n": 1, "dtype": "int8", "dtype_b": "int8", "layout": "nt", "stages": 0, "tile_k": 128, "tile_m": 256, "tile_n": 256}
#include "cutlass/cutlass.h"
#include "cutlass/gemm/collective/collective_builder.hpp"
#include "cutlass/gemm/device/gemm_universal_adapter.h"
#include "cutlass/gemm/kernel/gemm_universal.hpp"
#include "cutlass/epilogue/collective/collective_builder.hpp"

using ElemA = int8_t;
using ElemB = int8_t;
using ElemCD = int8_t;
using Acc  = int32_t;
using TileShape    = cute::Shape<cute::_256, cute::_256, cute::_128>;
using ClusterShape = cute::Shape<cute::_1, cute::_1, cute::_1>;

using CollectiveEpilogue = typename cutlass::epilogue::collective::CollectiveBuilder<
    cutlass::arch::Sm90, cutlass::arch::OpClassTensorOp,
    TileShape, ClusterShape,
    cutlass::epilogue::collective::EpilogueTileAuto,
    Acc, Acc,
    ElemCD, cutlass::layout::RowMajor, 128 / cutlass::sizeof_bits<ElemCD>::value,
    ElemCD, cutlass::layout::RowMajor, 128 / cutlass::sizeof_bits<ElemCD>::value,
    cutlass::epilogue::collective::EpilogueScheduleAuto
  >::CollectiveOp;

using CollectiveMainloop = typename cutlass::gemm::collective::CollectiveBuilder<
    cutlass::arch::Sm90, cutlass::arch::OpClassTensorOp,
    ElemA, cutlass::layout::RowMajor, 128 / cutlass::sizeof_bits<ElemA>::value,
    ElemB, cutlass::layout::ColumnMajor, 128 / cutlass::sizeof_bits<ElemB>::value,
    Acc,
    TileShape, ClusterShape,
    cutlass::gemm::collective::StageCountAutoCarveout<static_cast<int>(sizeof(typename CollectiveEpilogue::SharedStorage))>,
    cutlass::gemm::collective::KernelScheduleAuto
  >::CollectiveOp;

using GemmKernel = cutlass::gemm::kernel::GemmUniversal<
    cute::Shape<int,int,int,int>,
    CollectiveMainloop,
    CollectiveEpilogue
>;
using Gemm = cutlass::gemm::device::GemmUniversalAdapter<GemmKernel>;

// Force the device kernel symbol into the cubin without needing a host main.
auto* _anchor = &cutlass::device_kernel<GemmKernel>;


// ===== COMPILED SASS (sm_90a) =====

	.target	sm_90a

	.elftype	@"ET_EXEC"


//--------------------- .note.nv.tkinfo           --------------------------
	.section	.note.nv.tkinfo,"",@"SHT_NOTE"
	.sectionflags	@"SHF_NOTE_NV_TKINFO"
	.tkinfo
        /*0018*/ 	.word	0x00000002
        /*0030*/ 	.string	""
        /*0030*/ 	.string	"ptxas"
        /*0030*/ 	.string	"Cuda compilation tools, release 13.0, V13.0.88"
        /*0030*/ 	.string	"Build cuda_13.0.r13.0/compiler.36424714_0"
        /*0030*/ 	.string	"-arch sm_90a -m 64 "



//--------------------- .note.nv.cuinfo           --------------------------
	.section	.note.nv.cuinfo,"",@"SHT_NOTE"
	.sectionflags	@"SHF_NOTE_NV_CUINFO"
        /*0018*/ 	.short	0x0002
        /*001a*/ 	.short	0x005a
        /*001c*/ 	.short	0x0082
	.zero		2


//--------------------- .nv.info                  --------------------------
	.section	.nv.info,"",@"SHT_CUDA_INFO"
	.align	4


	//----- nvinfo : EIATTR_REGCOUNT
	.align		4
        /*0000*/ 	.byte	0x04, 0x2f
        /*0002*/ 	.short	(.L_15 - .L_14)
	.align		4
.L_14:
        /*0004*/ 	.word	index@(_ZN7cutlass13device_kernelINS_4gemm6kernel13GemmUniversalIN4cute5tupleIJiiiiEEENS1_10collective13CollectiveMmaINS1_34MainloopSm90TmaGmmaWarpSpecializedILi3ENS5_IJNS4_1CILi1EEESB_SB_EEENS1_35KernelTmaWarpSpecializedCooperativeEEENS5_IJNSA_ILi256EEESF_NSA_ILi128EEEEEEaNS5_IJlSB_lEEEaSI_NS4_8TiledMMAINS4_8MMA_AtomIJNS4_4SM904GMMA27MMA_64x256x32_S32S8S8_SS_TNEEEENS4_6LayoutINS5_IJNSA_ILi2EEESB_SB_EEENS5_IJSB_NSA_ILi0EEESS_EEEEENS5_IJNS4_10UnderscoreESV_SV_EEEEENS4_13SM90_TMA_LOADENS4_14ComposedLayoutINS4_7SwizzleILi3ELi4ELi3EEENS4_18smem_ptr_flag_bitsILi8EEENSP_INS5_IJNSA_ILi8EEESG_EEENS5_IJSG_SB_EEEEEEEvNS4_8identityESY_S18_vS19_EENS_8epilogue10collective6detail29Sm90TmaWarpSpecializedAdapterINS1C_15DefaultEpilogueIaSI_SI_NS1B_6thread17LinearCombinationIaLi1EiiLNS1G_9ScaleType4KindE0ELNS_15FloatRoundStyleE2EaEENS1_15EpilogueDefaultEEEEEvvEEEEvNT_6ParamsE)
        /*0008*/ 	.word	0x000000a8


	//----- nvinfo : EIATTR_FRAME_SIZE
	.align		4
.L_15:
        /*000c*/ 	.byte	0x04, 0x11
        /*000e*/ 	.short	(.L_17 - .L_16)
	.align		4
.L_16:
        /*0010*/ 	.word	index@(_ZN7cutlass13device_kernelINS_4gemm6kernel13GemmUniversalIN4cute5tupleIJiiiiEEENS1_10collective13CollectiveMmaINS1_34MainloopSm90TmaGmmaWarpSpecializedILi3ENS5_IJNS4_1CILi1EEESB_SB_EEENS1_35KernelTmaWarpSpecializedCooperativeEEENS5_IJNSA_ILi256EEESF_NSA_ILi128EEEEEEaNS5_IJlSB_lEEEaSI_NS4_8TiledMMAINS4_8MMA_AtomIJNS4_4SM904GMMA27MMA_64x256x32_S32S8S8_SS_TNEEEENS4_6LayoutINS5_IJNSA_ILi2EEESB_SB_EEENS5_IJSB_NSA_ILi0EEESS_EEEEENS5_IJNS4_10UnderscoreESV_SV_EEEEENS4_13SM90_TMA_LOADENS4_14ComposedLayoutINS4_7SwizzleILi3ELi4ELi3EEENS4_18smem_ptr_flag_bitsILi8EEENSP_INS5_IJNSA_ILi8EEESG_EEENS5_IJSG_SB_EEEEEEEvNS4_8identityESY_S18_vS19_EENS_8epilogue10collective6detail29Sm90TmaWarpSpecializedAdapterINS1C_15DefaultEpilogueIaSI_SI_NS1B_6thread17LinearCombinationIaLi1EiiLNS1G_9ScaleType4KindE0ELNS_15FloatRoundStyleE2EaEENS1_15EpilogueDefaultEEEEEvvEEEEvNT_6ParamsE)
        /*0014*/ 	.word	0x00000778


	//----- nvinfo : EIATTR_MIN_STACK_SIZE
	.align		4
.L_17:
        /*0018*/ 	.byte	0x04, 0x12
        /*001a*/ 	.short	(.L_19 - .L_18)
	.align		4
.L_18:
        /*001c*/ 	.word	index@(_ZN7cutlass13device_kernelINS_4gemm6kernel13GemmUniversalIN4cute5tupleIJiiiiEEENS1_10collective13CollectiveMmaINS1_34MainloopSm90TmaGmmaWarpSpecializedILi3ENS5_IJNS4_1CILi1EEESB_SB_EEENS1_35KernelTmaWarpSpecializedCooperativeEEENS5_IJNSA_ILi256EEESF_NSA_ILi128EEEEEEaNS5_IJlSB_lEEEaSI_NS4_8TiledMMAINS4_8MMA_AtomIJNS4_4SM904GMMA27MMA_64x256x32_S32S8S8_SS_TNEEEENS4_6LayoutINS5_IJNSA_ILi2EEESB_SB_EEENS5_IJSB_NSA_ILi0EEESS_EEEEENS5_IJNS4_10UnderscoreESV_SV_EEEEENS4_13SM90_TMA_LOADENS4_14ComposedLayoutINS4_7SwizzleILi3ELi4ELi3EEENS4_18smem_ptr_flag_bitsILi8EEENSP_INS5_IJNSA_ILi8EEESG_EEENS5_IJSG_SB_EEEEEEEvNS4_8identityESY_S18_vS19_EENS_8epilogue10collective6detail29Sm90TmaWarpSpecializedAdapterINS1C_15DefaultEpilogueIaSI_SI_NS1B_6thread17LinearCombinationIaLi1EiiLNS1G_9ScaleType4KindE0ELNS_15FloatRoundStyleE2EaEENS1_15EpilogueDefaultEEEEEvvEEEEvNT_6ParamsE)
        /*0020*/ 	.word	0x00000778
.L_19:


//--------------------- .nv.compat                --------------------------
	.section	.nv.compat,"",@"SHT_CUDA_COMPAT_INFO"
	.align	4
        /*0000*/ 	.byte	0x02, 0x09, 0x01, 0x00, 0x02, 0x02, 0x04, 0x00, 0x02, 0x05, 0x05, 0x00, 0x03, 0x07, 0x01, 0x01
        /*0010*/ 	.byte	0x02, 0x03, 0x01, 0x00, 0x02, 0x06, 0x01, 0x00, 0x04, 0x0b, 0x08, 0x00, 0x00, 0x00, 0x00, 0x00
        /*0020*/ 	.byte	0x00, 0x00, 0x00, 0x00


//--------------------- .nv.info._ZN7cutlass13device_kernelINS_4gemm6kernel13GemmUniversalIN4cute5tupleIJiiiiEEENS1_10collective13CollectiveMmaINS1_34MainloopSm90TmaGmmaWarpSpecializedILi3ENS5_IJNS4_1CILi1EEESB_SB_EEENS1_35KernelTmaWarpSpecializedCooperativeEEENS5_IJNSA_ILi256EEESF_NSA_ILi128EEEEEEaNS5_IJlSB_lEEEaSI_NS4_8TiledMMAINS4_8MMA_AtomIJNS4_4SM904GMMA27MMA_64x256x32_S32S8S8_SS_TNEEEENS4_6LayoutINS5_IJNSA_ILi2EEESB_SB_EEENS5_IJSB_NSA_ILi0EEESS_EEEEENS5_IJNS4_10UnderscoreESV_SV_EEEEENS4_13SM90_TMA_LOADENS4_14ComposedLayoutINS4_7SwizzleILi3ELi4ELi3EEENS4_18smem_ptr_flag_bitsILi8EEENSP_INS5_IJNSA_ILi8EEESG_EEENS5_IJSG_SB_EEEEEEEvNS4_8identityESY_S18_vS19_EENS_8epilogue10collective6detail29Sm90TmaWarpSpecializedAdapterINS1C_15DefaultEpilogueIaSI_SI_NS1B_6thread17LinearCombinationIaLi1EiiLNS1G_9ScaleType4KindE0ELNS_15FloatRoundStyleE2EaEENS1_15EpilogueDefaultEEEEEvvEEEEvNT_6ParamsE --------------------------
	.section	.nv.info._ZN7cutlass13device_kernelINS_4gemm6kernel13GemmUniversalIN4cute5tupleIJiiiiEEENS1_10collective13CollectiveMmaINS1_34MainloopSm90TmaGmmaWarpSpecializedILi3ENS5_IJNS4_1CILi1EEESB_SB_EEENS1_35KernelTmaWarpSpecializedCooperativeEEENS5_IJNSA_ILi256EEESF_NSA_ILi128EEEEEEaNS5_IJlSB_lEEEaSI_NS4_8TiledMMAINS4_8MMA_AtomIJNS4_4SM904GMMA27MMA_64x256x32_S32S8S8_SS_TNEEEENS4_6LayoutINS5_IJNSA_ILi2EEESB_SB_EEENS5_IJSB_NSA_ILi0EEESS_EEEEENS5_IJNS4_10UnderscoreESV_SV_EEEEENS4_13SM90_TMA_LOADENS4_14ComposedLayoutINS4_7SwizzleILi3ELi4ELi3EEENS4_18smem_ptr_flag_bitsILi8EEENSP_INS5_IJNSA_ILi8EEESG_EEENS5_IJSG_SB_EEEEEEEvNS4_8identityESY_S18_vS19_EENS_8epilogue10collective6detail29Sm90TmaWarpSpecializedAdapterINS1C_15DefaultEpilogueIaSI_SI_NS1B_6thread17LinearCombinationIaLi1EiiLNS1G_9ScaleType4KindE0ELNS_15FloatRoundStyleE2EaEENS1_15EpilogueDefaultEEEEEvvEEEEvNT_6ParamsE,"",@"SHT_CUDA_INFO"
	.sectionflags	@""
	.align	4


	//----- nvinfo : EIATTR_CUDA_API_VERSION
	.align		4
        /*0000*/ 	.byte	0x04, 0x37
        /*0002*/ 	.short	(.L_21 - .L_20)
.L_20:
        /*0004*/ 	.word	0x00000082


	//----- nvinfo : EIATTR_KPARAM_INFO
	.align		4
.L_21:
        /*0008*/ 	.byte	0x04, 0x17
        /*000a*/ 	.short	(.L_23 - .L_22)
.L_22:
        /*000c*/ 	.word	0x00000000
        /*0010*/ 	.short	0x0000
        /*0012*/ 	.short	0x0070
        /*0014*/ 	.byte	0x00, 0xf0, 0x01, 0x10


	//----- nvinfo : EIATTR_SPARSE_MMA_MASK
	.align		4
.L_23:
        /*0018*/ 	.byte	0x03, 0x50
        /*001a*/ 	.short	0x0000


	//----- nvinfo : EIATTR_MAXREG_COUNT
	.align		4
        /*001c*/ 	.byte	0x03, 0x1b
        /*001e*/ 	.short	0x00a8


	//----- nvinfo : EIATTR_NUM_BARRIERS
	.align		4
        /*0020*/ 	.byte	0x02, 0x4c
        /*0022*/ 	.byte	0x01
	.zero		1


	//----- nvinfo : EIATTR_EXTERNS
	.align		4
        /*0024*/ 	.byte	0x04, 0x0f
        /*0026*/ 	.short	(.L_25 - .L_24)


	//   ....[0]....
	.align		4
.L_24:
        /*0028*/ 	.word	index@(__assertfail)


	//----- nvinfo : EIATTR_ANNOTATIONS
	.align		4
.L_25:
        /*002c*/ 	.byte	0x04, 0x55
        /*002e*/ 	.short	(.L_27 - .L_26)


	//   ....[0]....
.L_26:
        /*0030*/ 	.word	0x00000001
        /*0034*/ 	.byte	0x70, 0x06, 0x00, 0x00, 0x01, 0x00, 0x00, 0x00, 0x90, 0x06, 0x00, 0x00, 0x01, 0x00, 0x00, 0x00
        /* <DEDUP_REMOVED lines=709> */
        /*2c94*/ 	.byte	0x70, 0x7a, 0x01, 0x00, 0x01, 0x00, 0x00, 0x00, 0x90, 0x7a, 0x01, 0x00


	//----- nvinfo : EIATTR_MERCURY_ISA_VERSION
	.align		4
.L_27:
        /*2ca0*/ 	.byte	0x03, 0x5f
        /*2ca2*/ 	.short	0x0101


	//----- nvinfo : EIATTR_INT_WARP_WIDE_INSTR_OFFSETS
	.align		4
        /*2ca4*/ 	.byte	0x04, 0x31
        /*2ca6*/ 	.short	(.L_29 - .L_28)


	//   ....[0]....
.L_28:
        /*2ca8*/ 	.word	0x000004e0


	//   ....[1]....
        /*2cac*/ 	.word	0x000004f0


	//   ....[2]....
        /*2cb0*/ 	.word	0x00000580


	//----- nvinfo : EIATTR_COOP_GROUP_MASK_REGIDS
	.align		4
.L_29:
        /*2cb4*/ 	.byte	0x04, 0x29
        /*2cb6*/ 	.short	(.L_31 - .L_30)


	//   ....[0]....
.L_30:
        /*2cb8*/ 	.word	0xffffffff


	//   ....[1]....
        /*2cbc*/ 	.word	0xffffffff


	//   ....[2]....
        /*2cc0*/ 	.word	0xffffffff


	//   ....[3]....
        /*2cc4*/ 	.word	0xffffffff


	//   ....[4]....
        /*2cc8*/ 	.word	0xffffffff


	//----- nvinfo : EIATTR_COOP_GROUP_INSTR_OFFSETS
	.align		4
.L_31:
        /*2ccc*/ 	.byte	0x04, 0x28
        /*2cce*/ 	.short	(.L_33 - .L_32)


	//   ....[0]....
.L_32:
        /*2cd0*/ 	.word	0x00000070


	//   ....[1]....
        /*2cd4*/ 	.word	0x00000080


	//   ....[2]....
        /*2cd8*/ 	.word	0x000001a0


	//   ....[3]....
        /*2cdc*/ 	.word	0x00000390


	//   ....[4]....
        /*2ce0*/ 	.word	0x00001150


	//----- nvinfo : EIATTR_REG_RECONFIG
	.align		4
.L_33:
        /*2ce4*/ 	.byte	0x01, 0x54
	.zero		2


	//----- nvinfo : EIATTR_SYSCALL_OFFSETS
	.align		4
        /*2ce8*/ 	.byte	0x04, 0x46
        /*2cea*/ 	.short	(.L_35 - .L_34)


	//   ....[0]....
.L_34:
        /*2cec*/ 	.word	0x00001310


	//----- nvinfo : EIATTR_MBARRIER_INSTR_OFFSETS
	.align		4
.L_35:
        /*2cf0*/ 	.byte	0x04, 0x39
        /*2cf2*/ 	.short	(.L_37 - .L_36)


	//   ....[0]....
.L_36:
        /*2cf4*/ 	.word	0x00000320
        /*2cf8*/ 	.word	0x000000ff
        /*2cfc*/ 	.word	0x00000000
        /*2d00*/ 	.short	0x0100
        /*2d02*/ 	.byte	0x08
	.zero		1


	//   ....[1]....
        /*2d04*/ 	.word	0x00000330
        /*2d08*/ 	.word	0x000000ff
        /*2d0c*/ 	.word	0x00000018
        /*2d10*/ 	.short	0x0100
        /*2d12*/ 	.byte	0x08
	.zero		1


	//   ....[2]....
        /*2d14*/ 	.word	0x00000340
        /*2d18*/ 	.word	0x000000ff
        /*2d1c*/ 	.word	0x00000008
        /*2d20*/ 	.short	0x0100
        /*2d22*/ 	.byte	0x08
	.zero		1


	//   ....[3]....
        /*2d24*/ 	.word	0x00000350
        /*2d28*/ 	.word	0x000000ff
        /*2d2c*/ 	.word	0x00000020
        /*2d30*/ 	.short	0x0100
        /*2d32*/ 	.byte	0x08
	.zero		1


	//   ....[4]....
        /*2d34*/ 	.word	0x00000360
        /*2d38*/ 	.word	0x000000ff
        /*2d3c*/ 	.word	0x00000010
        /*2d40*/ 	.short	0x0100
        /*2d42*/ 	.byte	0x08
	.zero		1


	//   ....[5]....
        /*2d44*/ 	.word	0x00000370
        /*2d48*/ 	.word	0x000000ff
        /*2d4c*/ 	.word	0x00000028
        /*2d50*/ 	.short	0x0100
        /*2d52*/ 	.byte	0x08
	.zero		1


	//   ....[6]....
        /*2d54*/ 	.word	0x00000600
        /*2d58*/ 	.word	0x000000ff
        /*2d5c*/ 	.word	0x00000040
        /*2d60*/ 	.short	0x0100
        /*2d62*/ 	.byte	0x10
	.zero		1


	//   ....[7]....
        /*2d64*/ 	.word	0x000006a0
        /*2d68*/ 	.word	0x000000ff
        /*2d6c*/ 	.word	0x00000048
        /*2d70*/ 	.short	0x0100
        /*2d72*/ 	.byte	0x10
	.zero		1


	//   ....[8]....
        /*2d74*/ 	.word	0x000013f0
        /*2d78*/ 	.word	0x00000003
        /*2d7c*/ 	.word	0x00000000
        /*2d80*/ 	.short	0x010a
        /*2d82*/ 	.byte	0x3f
	.zero		1


	//   ....[9]....
        /*2d84*/ 	.word	0x00001430
        /*2d88*/ 	.word	0x00000003
        /*2d8c*/ 	.word	0x00000000
        /*2d90*/ 	.short	0x010a
        /*2d92*/ 	.byte	0x3f
	.zero		1


	//   ....[10]....
        /*2d94*/ 	.word	0x00004a30
        /*2d98*/ 	.word	0x00000002
        /*2d9c*/ 	.word	0x00000000
        /*2da0*/ 	.short	0x010a
        /*2da2*/ 	.byte	0x3f
	.zero		1


	//   ....[11]....
        /*2da4*/ 	.word	0x00004a70
        /*2da8*/ 	.word	0x00000002
        /*2dac*/ 	.word	0x00000000
        /*2db0*/ 	.short	0x010a
        /*2db2*/ 	.byte	0x3f
	.zero		1


	//   ....[12]....
        /*2db4*/ 	.word	0x00008b10
        /*2db8*/ 	.word	0x00000002
        /*2dbc*/ 	.word	0x00000000
        /*2dc0*/ 	.short	0x0101
        /*2dc2*/ 	.byte	0x3f
	.zero		1


	//   ....[13]....
        /*2dc4*/ 	.word	0x00008d20
        /*2dc8*/ 	.word	0x00000000
        /*2dcc*/ 	.word	0x00000000
        /*2dd0*/ 	.short	0x0101
        /*2dd2*/ 	.byte	0x3f
	.zero		1


	//   ....[14]....
        /*2dd4*/ 	.word	0x00017640
        /*2dd8*/ 	.word	0x0000000a
        /*2ddc*/ 	.word	0x00000018
        /*2de0*/ 	.short	0x010a
        /*2de2*/ 	.byte	0x3f
	.zero		1


	//   ....[15]....
        /*2de4*/ 	.word	0x00017990
        /*2de8*/ 	.word	0x00000002
        /*2dec*/ 	.word	0x00000048
        /*2df0*/ 	.short	0x0101
        /*2df2*/ 	.byte	0x3f
	.zero		1


	//   ....[16]....
        /*2df4*/ 	.word	0x00018190
        /*2df8*/ 	.word	0x00000005
        /*2dfc*/ 	.word	0x00000000
        /*2e00*/ 	.short	0x010a
        /*2e02*/ 	.byte	0x3f
	.zero		1


	//   ....[17]....
        /*2e04*/ 	.word	0x00018220
        /*2e08*/ 	.word	0x00000007
        /*2e0c*/ 	.word	0x00000000
        /*2e10*/ 	.short	0x010a
        /*2e12*/ 	.byte	0x3f
	.zero		1


	//   ....[18]....
        /*2e14*/ 	.word	0x000182b0
        /*2e18*/ 	.word	0x00000003
        /*2e1c*/ 	.word	0x00000000
        /*2e20*/ 	.short	0x010a
        /*2e22*/ 	.byte	0x3f
	.zero		1


	//   ....[19]....
        /*2e24*/ 	.word	0x00018310
        /*2e28*/ 	.word	0x00000003
        /*2e2c*/ 	.word	0x00000000
        /*2e30*/ 	.short	0x010a
        /*2e32*/ 	.byte	0x3f
	.zero		1


	//   ....[20]....
        /*2e34*/ 	.word	0x00018360
        /*2e38*/ 	.word	0x00000002
        /*2e3c*/ 	.word	0x00000000
        /*2e40*/ 	.short	0x010a
        /*2e42*/ 	.byte	0x3f
	.zero		1


	//   ....[21]....
        /*2e44*/ 	.word	0x00018430
        /*2e48*/ 	.word	0x0000000a
        /*2e4c*/ 	.word	0x00000018
        /*2e50*/ 	.short	0x010a
        /*2e52*/ 	.byte	0x3f
	.zero		1


	//   ....[22]....
        /*2e54*/ 	.word	0x00018500
        /*2e58*/ 	.word	0x00000005
        /*2e5c*/ 	.word	0x00000000
        /*2e60*/ 	.short	0x010a
        /*2e62*/ 	.byte	0x3f
	.zero		1


	//   ....[23]....
        /*2e64*/ 	.word	0x00018550
        /*2e68*/ 	.word	0x00000007
        /*2e6c*/ 	.word	0x00000000
        /*2e70*/ 	.short	0x010a
        /*2e72*/ 	.byte	0x3f
	.zero		1


	//----- nvinfo : EIATTR_NUM_MBARRIERS
	.align		4
.L_37:
        /*2e74*/ 	.byte	0x03, 0x38
        /*2e76*/ 	.short	0x0008


	//----- nvinfo : EIATTR_EXIT_INSTR_OFFSETS
	.align		4
        /*2e78*/ 	.byte	0x04, 0x1c
        /*2e7a*/ 	.short	(.L_39 - .L_38)


	//   ....[0]....
.L_38:
        /*2e7c*/ 	.word	0x00000700


	//   ....[1]....
        /*2e80*/ 	.word	0x00001070


	//   ....[2]....
        /*2e84*/ 	.word	0x00016bc0


	//   ....[3]....
        /*2e88*/ 	.word	0x000172d0


	//   ....[4]....
        /*2e8c*/ 	.word	0x00018300


	//----- nvinfo : EIATTR_MAX_THREADS
	.align		4
.L_39:
        /*2e90*/ 	.byte	0x04, 0x05
        /*2e92*/ 	.short	(.L_41 - .L_40)
.L_40:
        /*2e94*/ 	.word	0x00000180
        /*2e98*/ 	.word	0x00000001
        /*2e9c*/ 	.word	0x00000001


	//----- nvinfo : EIATTR_CRS_STACK_SIZE
	.align		4
.L_41:
        /*2ea0*/ 	.byte	0x04, 0x1e
        /*2ea2*/ 	.short	(.L_43 - .L_42)
.L_42:
        /*2ea4*/ 	.word	0x00000000


	//----- nvinfo : EIATTR_CBANK_PARAM_SIZE
	.align		4
.L_43:
        /*2ea8*/ 	.byte	0x03, 0x19
        /*2eaa*/ 	.short	0x0470


	//----- nvinfo : EIATTR_PARAM_CBANK
	.align		4
        /*2eac*/ 	.byte	0x04, 0x0a
        /*2eae*/ 	.short	(.L_45 - .L_44)
	.align		4
.L_44:
        /*2eb0*/ 	.word	index@(.nv.constant0._ZN7cutlass13device_kernelINS_4gemm6kernel13GemmUniversalIN4cute5tupleIJiiiiEEENS1_10collective13CollectiveMmaINS1_34MainloopSm90TmaGmmaWarpSpecializedILi3ENS5_IJNS4_1CILi1EEESB_SB_EEENS1_35KernelTmaWarpSpecializedCooperativeEEENS5_IJNSA_ILi256EEESF_NSA_ILi128EEEEEEaNS5_IJlSB_lEEEaSI_NS4_8TiledMMAINS4_8MMA_AtomIJNS4_4SM904GMMA27MMA_64x256x32_S32S8S8_SS_TNEEEENS4_6LayoutINS5_IJNSA_ILi2EEESB_SB_EEENS5_IJSB_NSA_ILi0EEESS_EEEEENS5_IJNS4_10UnderscoreESV_SV_EEEEENS4_13SM90_TMA_LOADENS4_14ComposedLayoutINS4_7SwizzleILi3ELi4ELi3EEENS4_18smem_ptr_flag_bitsILi8EEENSP_INS5_IJNSA_ILi8EEESG_EEENS5_IJSG_SB_EEEEEEEvNS4_8identityESY_S18_vS19_EENS_8epilogue10collective6detail29Sm90TmaWarpSpecializedAdapterINS1C_15DefaultEpilogueIaSI_SI_NS1B_6thread17LinearCombinationIaLi1EiiLNS1G_9ScaleType4KindE0ELNS_15FloatRoundStyleE2EaEENS1_15EpilogueDefaultEEEEEvvEEEEvNT_6ParamsE)
        /*2eb4*/ 	.short	0x0210
        /*2eb6*/ 	.short	0x0470


	//----- nvinfo : EIATTR_SW_WAR
	.align		4
.L_45:
        /*2eb8*/ 	.byte	0x04, 0x36
        /*2eba*/ 	.short	(.L_47 - .L_46)
.L_46:
        /*2ebc*/ 	.word	0x00000008
.L_47:


//--------------------- .nv.callgraph             --------------------------
	.section	.nv.callgraph,"",@"SHT_CUDA_CALLGRAPH"
	.align	4
	.sectionentsize	8
	.align		4
        /*0000*/ 	.word	0x00000000
	.align		4
        /*0004*/ 	.word	0xffffffff
	.align		4
        /*0008*/ 	.word	index@(_ZN7cutlass13device_kernelINS_4gemm6kernel13GemmUniversalIN4cute5tupleIJiiiiEEENS1_10collective13CollectiveMmaINS1_34MainloopSm90TmaGmmaWarpSpecializedILi3ENS5_IJNS4_1CILi1EEESB_SB_EEENS1_35KernelTmaWarpSpecializedCooperativeEEENS5_IJNSA_ILi256EEESF_NSA_ILi128EEEEEEaNS5_IJlSB_lEEEaSI_NS4_8TiledMMAINS4_8MMA_AtomIJNS4_4SM904GMMA27MMA_64x256x32_S32S8S8_SS_TNEEEENS4_6LayoutINS5_IJNSA_ILi2EEESB_SB_EEENS5_IJSB_NSA_ILi0EEESS_EEEEENS5_IJNS4_10UnderscoreESV_SV_EEEEENS4_13SM90_TMA_LOADENS4_14ComposedLayoutINS4_7SwizzleILi3ELi4ELi3EEENS4_18smem_ptr_flag_bitsILi8EEENSP_INS5_IJNSA_ILi8EEESG_EEENS5_IJSG_SB_EEEEEEEvNS4_8identityESY_S18_vS19_EENS_8epilogue10collective6detail29Sm90TmaWarpSpecializedAdapterINS1C_15DefaultEpilogueIaSI_SI_NS1B_6thread17LinearCombinationIaLi1EiiLNS1G_9ScaleType4KindE0ELNS_15FloatRoundStyleE2EaEENS1_15EpilogueDefaultEEEEEvvEEEEvNT_6ParamsE)
	.align		4
        /*000c*/ 	.word	index@(__assertfail)
	.align		4
        /*0010*/ 	.word	0x00000000
	.align		4
        /*0014*/ 	.word	0xfffffffe
	.align		4
        /*0018*/ 	.word	0x00000000
	.align		4
        /*001c*/ 	.word	0xfffffffd
	.align		4
        /*0020*/ 	.word	0x00000000
	.align		4
        /*0024*/ 	.word	0xfffffffc


//--------------------- .nv.constant4             --------------------------
	.section	.nv.constant4,"a",@progbits
	.align	8
	.align		8
.nv.constant4:
        /*0000*/ 	.dword	__assertfail
	.align		8
        /*0008*/ 	.dword	__unnamed_1
	.align		8
        /*0010*/ 	.dword	_ZN40_INTERNAL_e81bdd4e_4_k_cu_50c5b81b_370544cuda3std3__45__cpo5beginE
	.align		8
        /*0018*/ 	.dword	_ZN40_INTERNAL_e81bdd4e_4_k_cu_50c5b81b_370544cuda3std3__45__cpo3endE
	.align		8
        /*0020*/ 	.dword	_ZN40_INTERNAL_e81bdd4e_4_k_cu_50c5b81b_370544cuda3std3__45__cpo6cbeginE
	.align		8
        /*0028*/ 	.dword	_ZN40_INTERNAL_e81bdd4e_4_k_cu_50c5b81b_370544cuda3std3__45__cpo4cendE
	.align		8
        /*0030*/ 	.dword	_ZN40_INTERNAL_e81bdd4e_4_k_cu_50c5b81b_370544cuda3std3__442_GLOBAL__N__e81bdd4e_4_k_cu_50c5b81b_370546ignoreE
	.align		8
        /*0038*/ 	.dword	_ZN40_INTERNAL_e81bdd4e_4_k_cu_50c5b81b_370544cuda3std3__419piecewise_constructE
	.align		8
        /*0040*/ 	.dword	_ZN40_INTERNAL_e81bdd4e_4_k_cu_50c5b81b_370544cuda3std3__48in_placeE
	.align		8
        /*0048*/ 	.dword	_ZN40_INTERNAL_e81bdd4e_4_k_cu_50c5b81b_370544cuda3std6ranges3__45__cpo4swapE
	.align		8
        /*0050*/ 	.dword	_ZN40_INTERNAL_e81bdd4e_4_k_cu_50c5b81b_370544cuda3std6ranges3__45__cpo9iter_moveE
	.align		8
        /*0058*/ 	.dword	_ZN40_INTERNAL_e81bdd4e_4_k_cu_50c5b81b_370544cute7productE
	.align		8
        /*0060*/ 	.dword	_ZN40_INTERNAL_e81bdd4e_4_k_cu_50c5b81b_370544cute1_E
	.align		8
        /*0068*/ 	.dword	$str$22
	.align		8
        /*0070*/ 	.dword	$str$23


//--------------------- .text._ZN7cutlass13device_kernelINS_4gemm6kernel13GemmUniversalIN4cute5tupleIJiiiiEEENS1_10collective13CollectiveMmaINS1_34MainloopSm90TmaGmmaWarpSpecializedILi3ENS5_IJNS4_1CILi1EEESB_SB_EEENS1_35KernelTmaWarpSpecializedCooperativeEEENS5_IJNSA_ILi256EEESF_NSA_ILi128EEEEEEaNS5_IJlSB_lEEEaSI_NS4_8TiledMMAINS4_8MMA_AtomIJNS4_4SM904GMMA27MMA_64x256x32_S32S8S8_SS_TNEEEENS4_6LayoutINS5_IJNSA_ILi2EEESB_SB_EEENS5_IJSB_NSA_ILi0EEESS_EEEEENS5_IJNS4_10UnderscoreESV_SV_EEEEENS4_13SM90_TMA_LOADENS4_14ComposedLayoutINS4_7SwizzleILi3ELi4ELi3EEENS4_18smem_ptr_flag_bitsILi8EEENSP_INS5_IJNSA_ILi8EEESG_EEENS5_IJSG_SB_EEEEEEEvNS4_8identityESY_S18_vS19_EENS_8epilogue10collective6detail29Sm90TmaWarpSpecializedAdapterINS1C_15DefaultEpilogueIaSI_SI_NS1B_6thread17LinearCombinationIaLi1EiiLNS1G_9ScaleType4KindE0ELNS_15FloatRoundStyleE2EaEENS1_15EpilogueDefaultEEEEEvvEEEEvNT_6ParamsE --------------------------
	.section	.text._ZN7cutlass13device_kernelINS_4gemm6kernel13GemmUniversalIN4cute5tupleIJiiiiEEENS1_10collective13CollectiveMmaINS1_34MainloopSm90TmaGmmaWarpSpecializedILi3ENS5_IJNS4_1CILi1EEESB_SB_EEENS1_35KernelTmaWarpSpecializedCooperativeEEENS5_IJNSA_ILi256EEESF_NSA_ILi128EEEEEEaNS5_IJlSB_lEEEaSI_NS4_8TiledMMAINS4_8MMA_AtomIJNS4_4SM904GMMA27MMA_64x256x32_S32S8S8_SS_TNEEEENS4_6LayoutINS5_IJNSA_ILi2EEESB_SB_EEENS5_IJSB_NSA_ILi0EEESS_EEEEENS5_IJNS4_10UnderscoreESV_SV_EEEEENS4_13SM90_TMA_LOADENS4_14ComposedLayoutINS4_7SwizzleILi3ELi4ELi3EEENS4_18smem_ptr_flag_bitsILi8EEENSP_INS5_IJNSA_ILi8EEESG_EEENS5_IJSG_SB_EEEEEEEvNS4_8identityESY_S18_vS19_EENS_8epilogue10collective6detail29Sm90TmaWarpSpecializedAdapterINS1C_15DefaultEpilogueIaSI_SI_NS1B_6thread17LinearCombinationIaLi1EiiLNS1G_9ScaleType4KindE0ELNS_15FloatRoundStyleE2EaEENS1_15EpilogueDefaultEEEEEvvEEEEvNT_6ParamsE,"ax",@progbits
	.align	128
.text._ZN7cutlass13device_kernelINS_4gemm6kernel13GemmUniversalIN4cute5tupleIJiiiiEEENS1_10collective13CollectiveMmaINS1_34MainloopSm90TmaGmmaWarpSpecializedILi3ENS5_IJNS4_1CILi1EEESB_SB_EEENS1_35KernelTmaWarpSpecializedCooperativeEEENS5_IJNSA_ILi256EEESF_NSA_ILi128EEEEEEaNS5_IJlSB_lEEEaSI_NS4_8TiledMMAINS4_8MMA_AtomIJNS4_4SM904GMMA27MMA_64x256x32_S32S8S8_SS_TNEEEENS4_6LayoutINS5_IJNSA_ILi2EEESB_SB_EEENS5_IJSB_NSA_ILi0EEESS_EEEEENS5_IJNS4_10UnderscoreESV_SV_EEEEENS4_13SM90_TMA_LOADENS4_14ComposedLayoutINS4_7SwizzleILi3ELi4ELi3EEENS4_18smem_ptr_flag_bitsILi8EEENSP_INS5_IJNSA_ILi8EEESG_EEENS5_IJSG_SB_EEEEEEEvNS4_8identityESY_S18_vS19_EENS_8epilogue10collective6detail29Sm90TmaWarpSpecializedAdapterINS1C_15DefaultEpilogueIaSI_SI_NS1B_6thread17LinearCombinationIaLi1EiiLNS1G_9ScaleType4KindE0ELNS_15FloatRoundStyleE2EaEENS1_15EpilogueDefaultEEEEEvvEEEEvNT_6ParamsE:
        .type           _ZN7cutlass13device_kernelINS_4gemm6kernel13GemmUniversalIN4cute5tupleIJiiiiEEENS1_10collective13CollectiveMmaINS1_34MainloopSm90TmaGmmaWarpSpecializedILi3ENS5_IJNS4_1CILi1EEESB_SB_EEENS1_35KernelTmaWarpSpecializedCooperativeEEENS5_IJNSA_ILi256EEESF_NSA_ILi128EEEEEEaNS5_IJlSB_lEEEaSI_NS4_8TiledMMAINS4_8MMA_AtomIJNS4_4SM904GMMA27MMA_64x256x32_S32S8S8_SS_TNEEEENS4_6LayoutINS5_IJNSA_ILi2EEESB_SB_EEENS5_IJSB_NSA_ILi0EEESS_EEEEENS5_IJNS4_10UnderscoreESV_SV_EEEEENS4_13SM90_TMA_LOADENS4_14ComposedLayoutINS4_7SwizzleILi3ELi4ELi3EEENS4_18smem_ptr_flag_bitsILi8EEENSP_INS5_IJNSA_ILi8EEESG_EEENS5_IJSG_SB_EEEEEEEvNS4_8identityESY_S18_vS19_EENS_8epilogue10collective6detail29Sm90TmaWarpSpecializedAdapterINS1C_15DefaultEpilogueIaSI_SI_NS1B_6thread17LinearCombinationIaLi1EiiLNS1G_9ScaleType4KindE0ELNS_15FloatRoundStyleE2EaEENS1_15EpilogueDefaultEEEEEvvEEEEvNT_6ParamsE,@function
        .size           _ZN7cutlass13device_kernelINS_4gemm6kernel13GemmUniversalIN4cute5tupleIJiiiiEEENS1_10collective13CollectiveMmaINS1_34MainloopSm90TmaGmmaWarpSpecializedILi3ENS5_IJNS4_1CILi1EEESB_SB_EEENS1_35KernelTmaWarpSpecializedCooperativeEEENS5_IJNSA_ILi256EEESF_NSA_ILi128EEEEEEaNS5_IJlSB_lEEEaSI_NS4_8TiledMMAINS4_8MMA_AtomIJNS4_4SM904GMMA27MMA_64x256x32_S32S8S8_SS_TNEEEENS4_6LayoutINS5_IJNSA_ILi2EEESB_SB_EEENS5_IJSB_NSA_ILi0EEESS_EEEEENS5_IJNS4_10UnderscoreESV_SV_EEEEENS4_13SM90_TMA_LOADENS4_14ComposedLayoutINS4_7SwizzleILi3ELi4ELi3EEENS4_18smem_ptr_flag_bitsILi8EEENSP_INS5_IJNSA_ILi8EEESG_EEENS5_IJSG_SB_EEEEEEEvNS4_8identityESY_S18_vS19_EENS_8epilogue10collective6detail29Sm90TmaWarpSpecializedAdapterINS1C_15DefaultEpilogueIaSI_SI_NS1B_6thread17LinearCombinationIaLi1EiiLNS1G_9ScaleType4KindE0ELNS_15FloatRoundStyleE2EaEENS1_15EpilogueDefaultEEEEEvvEEEEvNT_6ParamsE,(.L_x_580 - _ZN7cutlass13device_kernelINS_4gemm6kernel13GemmUniversalIN4cute5tupleIJiiiiEEENS1_10collective13CollectiveMmaINS1_34MainloopSm90TmaGmmaWarpSpecializedILi3ENS5_IJNS4_1CILi1EEESB_SB_EEENS1_35KernelTmaWarpSpecializedCooperativeEEENS5_IJNSA_ILi256EEESF_NSA_ILi128EEEEEEaNS5_IJlSB_lEEEaSI_NS4_8TiledMMAINS4_8MMA_AtomIJNS4_4SM904GMMA27MMA_64x256x32_S32S8S8_SS_TNEEEENS4_6LayoutINS5_IJNSA_ILi2EEESB_SB_EEENS5_IJSB_NSA_ILi0EEESS_EEEEENS5_IJNS4_10UnderscoreESV_SV_EEEEENS4_13SM90_TMA_LOADENS4_14ComposedLayoutINS4_7SwizzleILi3ELi4ELi3EEENS4_18smem_ptr_flag_bitsILi8EEENSP_INS5_IJNSA_ILi8EEESG_EEENS5_IJSG_SB_EEEEEEEvNS4_8identityESY_S18_vS19_EENS_8epilogue10collective6detail29Sm90TmaWarpSpecializedAdapterINS1C_15DefaultEpilogueIaSI_SI_NS1B_6thread17LinearCombinationIaLi1EiiLNS1G_9ScaleType4KindE0ELNS_15FloatRoundStyleE2EaEENS1_15EpilogueDefaultEEEEEvvEEEEvNT_6ParamsE)
        .other          _ZN7cutlass13device_kernelINS_4gemm6kernel13GemmUniversalIN4cute5tupleIJiiiiEEENS1_10collective13CollectiveMmaINS1_34MainloopSm90TmaGmmaWarpSpecializedILi3ENS5_IJNS4_1CILi1EEESB_SB_EEENS1_35KernelTmaWarpSpecializedCooperativeEEENS5_IJNSA_ILi256EEESF_NSA_ILi128EEEEEEaNS5_IJlSB_lEEEaSI_NS4_8TiledMMAINS4_8MMA_AtomIJNS4_4SM904GMMA27MMA_64x256x32_S32S8S8_SS_TNEEEENS4_6LayoutINS5_IJNSA_ILi2EEESB_SB_EEENS5_IJSB_NSA_ILi0EEESS_EEEEENS5_IJNS4_10UnderscoreESV_SV_EEEEENS4_13SM90_TMA_LOADENS4_14ComposedLayoutINS4_7SwizzleILi3ELi4ELi3EEENS4_18smem_ptr_flag_bitsILi8EEENSP_INS5_IJNSA_ILi8EEESG_EEENS5_IJSG_SB_EEEEEEEvNS4_8identityESY_S18_vS19_EENS_8epilogue10collective6detail29Sm90TmaWarpSpecializedAdapterINS1C_15DefaultEpilogueIaSI_SI_NS1B_6thread17LinearCombinationIaLi1EiiLNS1G_9ScaleType4KindE0ELNS_15FloatRoundStyleE2EaEENS1_15EpilogueDefaultEEEEEvvEEEEvNT_6ParamsE,@"STO_CUDA_ENTRY STV_DEFAULT"
_ZN7cutlass13device_kernelINS_4gemm6kernel13GemmUniversalIN4cute5tupleIJiiiiEEENS1_10collective13CollectiveMmaINS1_34MainloopSm90TmaGmmaWarpSpecializedILi3ENS5_IJNS4_1CILi1EEESB_SB_EEENS1_35KernelTmaWarpSpecializedCooperativeEEENS5_IJNSA_ILi256EEESF_NSA_ILi128EEEEEEaNS5_IJlSB_lEEEaSI_NS4_8TiledMMAINS4_8MMA_AtomIJNS4_4SM904GMMA27MMA_64x256x32_S32S8S8_SS_TNEEEENS4_6LayoutINS5_IJNSA_ILi2EEESB_SB_EEENS5_IJSB_NSA_ILi0EEESS_EEEEENS5_IJNS4_10UnderscoreESV_SV_EEEEENS4_13SM90_TMA_LOADENS4_14ComposedLayoutINS4_7SwizzleILi3ELi4ELi3EEENS4_18smem_ptr_flag_bitsILi8EEENSP_INS5_IJNSA_ILi8EEESG_EEENS5_IJSG_SB_EEEEEEEvNS4_8identityESY_S18_vS19_EENS_8epilogue10collective6detail29Sm90TmaWarpSpecializedAdapterINS1C_15DefaultEpilogueIaSI_SI_NS1B_6thread17LinearCombinationIaLi1EiiLNS1G_9ScaleType4KindE0ELNS_15FloatRoundStyleE2EaEENS1_15EpilogueDefaultEEEEEvvEEEEvNT_6ParamsE:
[----:B------:R-:W0:Y:S02]  /*0000*/  LDC R1, c[0x0][0x28] ;  /* 0x00000a00ff017b82 */ /* 0x000e240000000800 */
[----:B0-----:R-:W-:Y:S01]  /*0010*/  VIADD R1, R1, 0xfffff888 ;  /* 0xfffff88801017836 */ /* 0x001fe20000000000 */
[----:B------:R-:W0:Y:S01]  /*0020*/  S2R R2, SR_TID.X ;  /* 0x0000000000027919 */ /* 0x000e220000002100 */
[----:B------:R-:W-:Y:S01]  /*0030*/  ELECT P0, URZ, PT ;  /* 0x00000000003f782f */ /* 0x000fe20003800000 */
[----:B------:R-:W-:Y:S01]  /*0040*/  BSSY B0, `(.L_x_0) ;  /* 0x0000015000007945 */ /* 0x000fe20003800000 */
[--C-:B0-----:R-:W-:Y:S02]  /*0050*/  SHF.R.U32.HI R0, RZ, 0x5, R2.reuse ;  /* 0x00000005ff007819 */ /* 0x101fe40000011602 */
[----:B------:R-:W-:-:S03]  /*0060*/  SHF.R.U32.HI R2, RZ, 0x7, R2 ;  /* 0x00000007ff027819 */ /* 0x000fc60000011602 */
[----:B------:R-:W0:Y:S04]  /*0070*/  SHFL.IDX PT, R3, R0, RZ, 0x1f ;  /* 0x00001fff00037589 */ /* 0x000e2800000e0000 */
[----:B------:R-:W1:Y:S01]  /*0080*/  SHFL.IDX PT, R2, R2, RZ, 0x1f ;  /* 0x00001fff02027589 */ /* 0x000e6200000e0000 */
[----:B0-----:R-:W-:Y:S02]  /*0090*/  R2UR UR10, R3 ;  /* 0x00000000030a72ca */ /* 0x001fe400000e0000 */
[----:B-1----:R-:W-:-:S11]  /*00a0*/  R2UR UR5, R2 ;  /* 0x00000000020572ca */ /* 0x002fd600000e0000 */
[----:B------:R-:W-:Y:S02]  /*00b0*/  USHF.R.S32.HI UR4, URZ, 0x1f, UR10 ;  /* 0x0000001f3f047899 */ /* 0x000fe4000801140a */
[----:B------:R-:W-:Y:S02]  /*00c0*/  ISETP.NE.OR P0, PT, RZ, UR10, !P0 ;  /* 0x0000000aff007c0c */ /* 0x000fe4000c705670 */
[----:B------:R-:W-:-:S04]  /*00d0*/  ULEA.HI UR4, UR4, UR10, URZ, 0x2 ;  /* 0x0000000a04047291 */ /* 0x000fc8000f8f103f */
[----:B------:R-:W-:-:S04]  /*00e0*/  ULOP3.LUT UR4, UR4, 0xfffffffc, URZ, 0xc0, !UPT ;  /* 0xfffffffc04047892 */ /* 0x000fc8000f8ec03f */
[----:B------:R-:W-:-:S03]  /*00f0*/  UIADD3 UR10, UR10, -UR4, URZ ;  /* 0x800000040a0a7290 */ /* 0x000fc6000fffe03f */
[----:B------:R-:W-:Y:S09]  /*0100*/  @P0 BRA `(.L_x_1) ;  /* 0x0000000000200947 */ /* 0x000ff20003800000 */
[----:B------:R-:W-:Y:S02]  /*0110*/  ULDC.64 UR6, c[0x0][0x198] ;  /* 0x0000660000067ab9 */ /* 0x000fe40000000a00 */
[----:B------:R-:W-:Y:S02]  /*0120*/  UIADD3 UR8, UP0, UR6, 0xf0, URZ ;  /* 0x000000f006087890 */ /* 0x000fe4000ff1e03f */
[----:B------:R-:W-:Y:S02]  /*0130*/  UIADD3 UR6, UP1, UR6, 0x1f0, URZ ;  /* 0x000001f006067890 */ /* 0x000fe4000ff3e03f */
[----:B------:R-:W-:Y:S02]  /*0140*/  UIADD3.X UR9, URZ, UR7, URZ, UP0, !UPT ;  /* 0x000000073f097290 */ /* 0x000fe400087fe43f */
[----:B------:R-:W-:-:S07]  /*0150*/  UIADD3.X UR7, URZ, UR7, URZ, UP1, !UPT ;  /* 0x000000073f077290 */ /* 0x000fce0008ffe43f */
[----:B------:R0:W-:Y:S02]  /*0160*/  UTMACCTL.PF [UR8] ;  /* 0x00000000080079b9 */ /* 0x0001e40008040000 */
[----:B------:R0:W-:Y:S02]  /*0170*/  UTMACCTL.PF [UR6] ;  /* 0x00000000060079b9 */ /* 0x0001e40008040000 */
[----:B0-----:R-:W-:Y:S01]  /*0180*/  NOP ;  /* 0x0000000000007918 */ /* 0x001fe20000000000 */
.L_x_1:
[----:B------:R-:W-:Y:S05]  /*0190*/  BSYNC B0 ;  /* 0x0000000000007941 */ /* 0x000fea0003800000 */
.L_x_0:
[----:B------:R-:W0:Y:S01]  /*01a0*/  SHFL.IDX PT, R2, R0, RZ, 0x1f ;  /* 0x00001fff00027589 */ /* 0x000e2200000e0000 */
[----:B------:R-:W-:Y:S01]  /*01b0*/  UISETP.NE.AND UP0, UPT, UR10, 0x3, UPT ;  /* 0x000000030a00788c */ /* 0x000fe2000bf05270 */
[----:B------:R-:W-:Y:S01]  /*01c0*/  ISETP.NE.AND P1, PT, RZ, UR5, PT ;  /* 0x00000005ff007c0c */ /* 0x000fe2000bf25270 */
[----:B------:R-:W-:Y:S02]  /*01d0*/  UIADD3 UR18, UR5, -0x1, URZ ;  /* 0xffffffff05127890 */ /* 0x000fe4000fffe03f */
[----:B------:R-:W-:Y:S02]  /*01e0*/  UISETP.EQ.OR UP0, UPT, UR10, URZ, !UP0 ;  /* 0x0000003f0a00728c */ /* 0x000fe4000c702670 */
[----:B------:R-:W-:Y:S02]  /*01f0*/  UISETP.GE.U32.AND UP1, UPT, UR18, 0x2, UPT ;  /* 0x000000021200788c */ /* 0x000fe4000bf26070 */
[----:B------:R-:W-:-:S04]  /*0200*/  UISETP.EQ.AND UP0, UPT, UR5, URZ, UP0 ;  /* 0x0000003f0500728c */ /* 0x000fc80008702270 */
[----:B------:R-:W-:-:S04]  /*0210*/  USEL UR40, URZ, 0x1, !UP0 ;  /* 0x000000013f287887 */ /* 0x000fc8000c000000 */
[----:B------:R-:W-:Y:S01]  /*0220*/  USEL UR40, UR40, 0x2, UP1 ;  /* 0x0000000228287887 */ /* 0x000fe20008800000 */
[----:B0-----:R-:W-:-:S13]  /*0230*/  ISETP.NE.AND P0, PT, R2, RZ, PT ;  /* 0x000000ff0200720c */ /* 0x001fda0003f05270 */
[----:B------:R-:W-:Y:S05]  /*0240*/  @P0 BRA `(.L_x_2) ;  /* 0x0000000000500947 */ /* 0x000fea0003800000 */
[----:B------:R-:W0:Y:S01]  /*0250*/  S2UR UR8, SR_CgaCtaId ;  /* 0x00000000000879c3 */ /* 0x000e220000008800 */
[----:B------:R-:W-:Y:S01]  /*0260*/  UMOV UR4, 0x400 ;  /* 0x0000040000047882 */ /* 0x000fe20000000000 */
[----:B------:R-:W-:Y:S01]  /*0270*/  UMOV UR5, 0x1 ;  /* 0x0000000100057882 */ /* 0x000fe20000000000 */
[----:B------:R-:W-:Y:S01]  /*0280*/  UMOV UR6, 0x100 ;  /* 0x0000010000067882 */ /* 0x000fe20000000000 */
[----:B------:R-:W-:Y:S01]  /*0290*/  ELECT P0, URZ, PT ;  /* 0x00000000003f782f */ /* 0x000fe20003800000 */
[----:B------:R-:W-:-:S04]  /*02a0*/  UIADD3 UR6, -UR6, 0x100000, URZ ;  /* 0x0010000006067890 */ /* 0x000fc8000fffe13f */
[----:B------:R-:W-:Y:S02]  /*02b0*/  USHF.L.U32 UR7, UR6, 0xb, URZ ;  /* 0x0000000b06077899 */ /* 0x000fe4000800063f */
[----:B------:R-:W-:Y:S02]  /*02c0*/  USHF.L.U32 UR6, UR6, 0x1, URZ ;  /* 0x0000000106067899 */ /* 0x000fe4000800063f */
[----:B0-----:R-:W-:Y:S02]  /*02d0*/  ULEA UR8, UR8, UR4, 0x18 ;  /* 0x0000000408087291 */ /* 0x001fe4000f8ec03f */
[----:B------:R-:W-:-:S04]  /*02e0*/  UIADD3 UR4, -UR5, 0x100000, URZ ;  /* 0x0010000005047890 */ /* 0x000fc8000fffe13f */
[----:B------:R-:W-:Y:S02]  /*02f0*/  USHF.L.U32 UR5, UR4, 0xb, URZ ;  /* 0x0000000b04057899 */ /* 0x000fe4000800063f */
[----:B------:R-:W-:Y:S01]  /*0300*/  USHF.L.U32 UR4, UR4, 0x1, URZ ;  /* 0x0000000104047899 */ /* 0x000fe2000800063f */
[----:B------:R-:W0:Y:S11]  /*0310*/  FENCE.VIEW.ASYNC.S ;  /* 0x00000000000073c6 */ /* 0x000e360000000000 */
[----:B0-----:R0:W1:Y:S01]  /*0320*/  SYNCS.EXCH.64 URZ, [UR8], UR4 ;  /* 0x00000004083f75b2 */ /* 0x0010620008000100 */
[----:B------:R0:W2:Y:S01]  /*0330*/  SYNCS.EXCH.64 URZ, [UR8+0x18], UR6 ;  /* 0x00001806083f75b2 */ /* 0x0000a20008000100 */
[----:B------:R0:W3:Y:S01]  /*0340*/  SYNCS.EXCH.64 URZ, [UR8+0x8], UR4 ;  /* 0x00000804083f75b2 */ /* 0x0000e20008000100 */
[----:B------:R0:W4:Y:S01]  /*0350*/  SYNCS.EXCH.64 URZ, [UR8+0x20], UR6 ;  /* 0x00002006083f75b2 */ /* 0x0001220008000100 */
[----:B------:R0:W0:Y:S01]  /*0360*/  SYNCS.EXCH.64 URZ, [UR8+0x10], UR4 ;  /* 0x00001004083f75b2 */ /* 0x0000220008000100 */
[----:B------:R0:W0:Y:S01]  /*0370*/  SYNCS.EXCH.64 URZ, [UR8+0x28], UR6 ;  /* 0x00002806083f75b2 */ /* 0x0000220008000100 */
[----:B------:R-:W-:Y:S01]  /*0380*/  NOP ;  /* 0x0000000000007918 */ /* 0x000fe20000000000 */
.L_x_2:
[----:B------:R-:W5:Y:S01]  /*0390*/  SHFL.IDX PT, R0, R0, RZ, 0x1f ;  /* 0x00001fff00007589 */ /* 0x000f6200000e0000 */
[----:B------:R-:W-:Y:S01]  /*03a0*/  ELECT P0, URZ, PT ;  /* 0x00000000003f782f */ /* 0x000fe20003800000 */
[----:B------:R-:W1:Y:S01]  /*03b0*/  S2UR UR17, SR_CTAID.Y ;  /* 0x00000000001179c3 */ /* 0x000e620000002600 */
[----:B0-----:R-:W-:Y:S01]  /*03c0*/  ULDC UR5, c[0x0][0x65c] ;  /* 0x0001970000057ab9 */ /* 0x001fe20000000800 */
[----:B------:R-:W-:Y:S01]  /*03d0*/  UMOV UR12, 0x20 ;  /* 0x00000020000c7882 */ /* 0x000fe20000000000 */
[----:B------:R-:W-:Y:S01]  /*03e0*/  UISETP.NE.AND UP2, UPT, UR5, 0x1, UPT ;  /* 0x000000010500788c */ /* 0x000fe2000bf45270 */
[----:B------:R-:W-:Y:S01]  /*03f0*/  NOP ;  /* 0x0000000000007918 */ /* 0x000fe20000000000 */
[----:B------:R-:W-:Y:S02]  /*0400*/  NOP ;  /* 0x0000000000007918 */ /* 0x000fe40000000000 */
[----:B------:R-:W-:Y:S01]  /*0410*/  UP2UR UR46, UPR, URZ, 0x4 ;  /* 0x000000043f2e7883 */ /* 0x000fe20008000000 */
[----:B------:R-:W0:Y:S01]  /*0420*/  S2UR UR4, SR_CTAID.X ;  /* 0x00000000000479c3 */ /* 0x000e220000002500 */
[----:B------:R-:W-:-:S02]  /*0430*/  PLOP3.LUT P2, PT, PT, PT, UP2, 0x80, 0x0 ;  /* 0x000000000000781c */ /* 0x000fc40003f4f028 */
[----:B------:R-:W-:Y:S02]  /*0440*/  PLOP3.LUT P4, PT, PT, PT, UP2, 0x80, 0x0 ;  /* 0x000000000000781c */ /* 0x000fe40003f8f028 */
[----:B------:R-:W-:Y:S01]  /*0450*/  PLOP3.LUT P3, PT, PT, PT, UP2, 0x80, 0x0 ;  /* 0x000000000000781c */ /* 0x000fe20003f6f028 */
[----:B------:R-:W-:Y:S01]  /*0460*/  @UP2 ULDC UR14, c[0x0][0x10] ;  /* 0x00000400000e2ab9 */ /* 0x000fe20000000800 */
[----:B------:R-:W-:Y:S01]  /*0470*/  @UP2 UMOV UR9, URZ ;  /* 0x0000003f00092c82 */ /* 0x000fe20008000000 */
[----:B------:R-:W-:Y:S01]  /*0480*/  @!UP2 ULDC UR11, c[0x0][0xc] ;  /* 0x00000300000baab9 */ /* 0x000fe20000000800 */
[----:B-----5:R-:W-:Y:S01]  /*0490*/  ISETP.NE.OR P0, PT, R0, RZ, !P0 ;  /* 0x000000ff0000720c */ /* 0x020fe20004705670 */
[----:B-1----:R-:W-:Y:S02]  /*04a0*/  @UP2 UMOV UR7, UR17 ;  /* 0x0000001100072c82 */ /* 0x002fe40008000000 */
[----:B------:R-:W-:Y:S01]  /*04b0*/  @UP2 UMOV UR8, UR7 ;  /* 0x0000000700082c82 */ /* 0x000fe20008000000 */
[----:B------:R-:W-:Y:S01]  /*04c0*/  @!UP2 UMOV UR7, UR17 ;  /* 0x000000110007ac82 */ /* 0x000fe20008000000 */
[----:B0-----:R-:W-:-:S08]  /*04d0*/  @UP2 UIMAD.WIDE.U32 UR14, UR4, UR14, UR8 ;  /* 0x0000000e040e22a5 */ /* 0x001fd0000f8e0008 */
[----:B------:R-:W-:Y:S01]  /*04e0*/  VOTEU.ALL UP0, P0 ;  /* 0x00000000003f7886 */ /* 0x000fe20000000000 */
[----:B------:R-:W-:Y:S01]  /*04f0*/  VOTEU.ALL UP1, P0 ;  /* 0x00000000003f7886 */ /* 0x000fe20000020000 */
[----:B------:R-:W-:Y:S01]  /*0500*/  IMAD.U32 R2, RZ, RZ, UR14 ;  /* 0x0000000eff027e24 */ /* 0x000fe2000f8e00ff */
[----:B------:R-:W-:Y:S02]  /*0510*/  MOV R3, UR15 ;  /* 0x0000000f00037c02 */ /* 0x000fe40008000f00 */
[----:B------:R-:W0:Y:S01]  /*0520*/  @!UP0 S2UR UR6, SR_CgaCtaId ;  /* 0x00000000000689c3 */ /* 0x000e220000008800 */
[----:B------:R-:W-:Y:S01]  /*0530*/  @!UP0 UMOV UR5, 0x400 ;  /* 0x0000040000058882 */ /* 0x000fe20000000000 */
[----:B------:R-:W-:-:S04]  /*0540*/  @!UP0 UIADD3 UR12, -UR12, 0x100000, URZ ;  /* 0x001000000c0c8890 */ /* 0x000fc8000fffe13f */
[----:B------:R-:W-:Y:S02]  /*0550*/  @!UP0 USHF.L.U32 UR13, UR12, 0xb, URZ ;  /* 0x0000000b0c0d8899 */ /* 0x000fe4000800063f */
[----:B------:R-:W-:Y:S02]  /*0560*/  @!UP0 USHF.L.U32 UR12, UR12, 0x1, URZ ;  /* 0x000000010c0c8899 */ /* 0x000fe4000800063f */
[----:B0-----:R-:W-:Y:S01]  /*0570*/  @!UP0 ULEA UR16, UR6, UR5, 0x18 ;  /* 0x0000000506108291 */ /* 0x001fe2000f8ec03f */
[----:B------:R-:W-:Y:S01]  /*0580*/  VOTEU.ALL UP0, P0 ;  /* 0x00000000003f7886 */ /* 0x000fe20000000000 */
[----:B------:R-:W-:Y:S01]  /*0590*/  PLOP3.LUT P0, PT, PT, PT, UP2, 0x80, 0x0 ;  /* 0x000000000000781c */ /* 0x000fe20003f0f028 */
[----:B------:R-:W-:Y:S01]  /*05a0*/  UMOV UR5, URZ ;  /* 0x0000003f00057c82 */ /* 0x000fe20008000000 */
[----:B------:R-:W-:Y:S01]  /*05b0*/  @UP2 UMOV UR6, URZ ;  /* 0x0000003f00062c82 */ /* 0x000fe20008000000 */
[----:B------:R-:W-:Y:S02]  /*05c0*/  @!UP2 UIMAD.WIDE.U32 UR8, UR11, UR7, UR4 ;  /* 0x000000070b08a2a5 */ /* 0x000fe4000f8e0004 */
[----:B------:R-:W-:-:S04]  /*05d0*/  @UP2 UIADD3 UR6, UR15, UR6, URZ ;  /* 0x000000060f062290 */ /* 0x000fc8000fffe03f */
[----:B------:R-:W-:Y:S01]  /*05e0*/  MOV R5, UR9 ;  /* 0x0000000900057c02 */ /* 0x000fe20008000f00 */
[----:B------:R-:W0:Y:S02]  /*05f0*/  FENCE.VIEW.ASYNC.S ;  /* 0x00000000000073c6 */ /* 0x000e240000000000 */
[----:B0-----:R0:W2:Y:S01]  /*0600*/  @!UP0 SYNCS.EXCH.64 URZ, [UR16+0x40], UR12 ;  /* 0x0000400c103f85b2 */ /* 0x0010a20008000100 */
[----:B------:R-:W-:Y:S02]  /*0610*/  @P2 IMAD.U32 R6, RZ, RZ, UR6 ;  /* 0x00000006ff062e24 */ /* 0x000fe4000f8e00ff */
[----:B------:R-:W-:Y:S01]  /*0620*/  @P0 IMAD.MOV.U32 R7, RZ, RZ, R2 ;  /* 0x000000ffff070224 */ /* 0x000fe200078e0002 */
[----:B------:R-:W-:Y:S01]  /*0630*/  MOV R2, UR8 ;  /* 0x0000000800027c02 */ /* 0x000fe20008000f00 */
[----:B------:R-:W-:Y:S02]  /*0640*/  @!P4 IMAD.MOV.U32 R6, RZ, RZ, R5 ;  /* 0x000000ffff06c224 */ /* 0x000fe400078e0005 */
[----:B------:R-:W-:-:S02]  /*0650*/  IMAD.U32 R3, RZ, RZ, UR9 ;  /* 0x00000009ff037e24 */ /* 0x000fc4000f8e00ff */
[----:B------:R-:W-:Y:S01]  /*0660*/  @!P3 IMAD.MOV.U32 R7, RZ, RZ, R2 ;  /* 0x000000ffff07b224 */ /* 0x000fe200078e0002 */
[----:B------:R0:W-:Y:S01]  /*0670*/  STL [R1+0x200], R6 ;  /* 0x0002000601007387 */ /* 0x0001e20000100800 */
[----:B------:R-:W-:-:S03]  /*0680*/  IMAD.U32 R4, RZ, RZ, UR8 ;  /* 0x00000008ff047e24 */ /* 0x000fc6000f8e00ff */
[----:B------:R0:W-:Y:S01]  /*0690*/  STL [R1+0x204], R7 ;  /* 0x0002040701007387 */ /* 0x0001e20000100800 */
[----:B------:R0:W2:Y:S01]  /*06a0*/  @!UP1 SYNCS.EXCH.64 URZ, [UR16+0x48], UR12 ;  /* 0x0000480c103f95b2 */ /* 0x0000a20008000100 */
[----:B------:R-:W-:Y:S01]  /*06b0*/  NOP ;  /* 0x0000000000007918 */ /* 0x000fe20000000000 */
[----:B--234-:R-:W-:Y:S06]  /*06c0*/  BAR.SYNC.DEFER_BLOCKING 0x0 ;  /* 0x0000000000007b1d */ /* 0x01cfec0000010000 */
[----:B------:R-:W-:Y:S05]  /*06d0*/  @!P1 BRA `(.L_x_3) ;  /* 0x00000164003c9947 */ /* 0x000fea0003800000 */
[----:B------:R-:W-:-:S06]  /*06e0*/  UISETP.GT.U32.AND UP0, UPT, UR18, 0x1, UPT ;  /* 0x000000011200788c */ /* 0x000fcc000bf04070 */
[----:B------:R-:W-:-:S13]  /*06f0*/  PLOP3.LUT P0, PT, PT, PT, UP0, 0x80, 0x0 ;  /* 0x000000000000781c */ /* 0x000fda0003f0f008 */
[----:B0-----:R-:W-:Y:S05]  /*0700*/  @P0 EXIT ;  /* 0x000000000000094d */ /* 0x001fea0003800000 */
[----:B------:R-:W-:Y:S01]  /*0710*/  ULDC.64 UR8, c[0x0][0x650] ;  /* 0x0001940000087ab9 */ /* 0x000fe20000000a00 */
[----:B------:R-:W-:Y:S01]  /*0720*/  UMOV UR41, 0xffffffff ;  /* 0xffffffff00297882 */ /* 0x000fe20000000000 */
[----:B------:R-:W-:Y:S01]  /*0730*/  ISETP.GE.U32.AND P0, PT, R7, UR8, PT ;  /* 0x0000000807007c0c */ /* 0x000fe2000bf06070 */
[----:B------:R-:W-:Y:S01]  /*0740*/  UMOV UR42, 0xffffffff ;  /* 0xffffffff002a7882 */ /* 0x000fe20000000000 */
[----:B------:R-:W-:Y:S01]  /*0750*/  UMOV UR43, 0xffffffff ;  /* 0xffffffff002b7882 */ /* 0x000fe20000000000 */
[----:B------:R-:W-:Y:S02]  /*0760*/  PRMT R0, RZ, 0x7610, R0 ;  /* 0x00007610ff007816 */ /* 0x000fe40000000000 */
[----:B------:R-:W-:-:S13]  /*0770*/  ISETP.GE.U32.AND.EX P0, PT, R6, UR9, PT, P0 ;  /* 0x0000000906007c0c */ /* 0x000fda000bf06100 */
[----:B------:R-:W-:Y:S05]  /*0780*/  @P0 BRA `(.L_x_4) ;  /* 0x0000000400800947 */ /* 0x000fea0003800000 */
[----:B------:R-:W-:Y:S01]  /*0790*/  I2FP.F32.U32 R0, UR4 ;  /* 0x0000000400007c45 */ /* 0x000fe20008201000 */
[----:B------:R-:W-:Y:S01]  /*07a0*/  ULDC.64 UR16, c[0x0][0x628] ;  /* 0x00018a0000107ab9 */ /* 0x000fe20000000a00 */
[----:B------:R-:W-:Y:S01]  /*07b0*/  ULDC UR6, c[0x0][0x150] ;  /* 0x0000540000067ab9 */ /* 0x000fe20000000800 */
[----:B------:R-:W-:Y:S01]  /*07c0*/  ISETP.NE.U32.AND P0, PT, RZ, UR16, PT ;  /* 0x00000010ff007c0c */ /* 0x000fe2000bf05070 */
[----:B------:R-:W-:Y:S01]  /*07d0*/  ULDC UR15, c[0x0][0x630] ;  /* 0x00018c00000f7ab9 */ /* 0x000fe20000000800 */
[----:B------:R-:W-:Y:S01]  /*07e0*/  FMUL R0, R0, UR6 ;  /* 0x0000000600007c20 */ /* 0x000fe20008400000 */
[----:B------:R-:W-:Y:S01]  /*07f0*/  R2UR UR18, R7 ;  /* 0x00000000071272ca */ /* 0x000fe200000e0000 */
[----:B------:R-:W-:Y:S01]  /*0800*/  ULDC UR20, c[0x0][0x154] ;  /* 0x0000550000147ab9 */ /* 0x000fe20000000800 */
[----:B------:R-:W-:Y:S01]  /*0810*/  ISETP.NE.AND.EX P0, PT, RZ, UR17, PT, P0 ;  /* 0x00000011ff007c0c */ /* 0x000fe2000bf05300 */
[----:B------:R0:W1:Y:S01]  /*0820*/  F2I.U32.TRUNC.NTZ R2, R0 ;  /* 0x0000000000027305 */ /* 0x000062000020f000 */
[----:B------:R-:W-:-:S02]  /*0830*/  R2UR UR19, R6 ;  /* 0x00000000061372ca */ /* 0x000fc400000e0000 */
[----:B------:R-:W-:Y:S02]  /*0840*/  R2UR UR8, R7 ;  /* 0x00000000070872ca */ /* 0x000fe400000e0000 */
[----:B------:R-:W-:-:S07]  /*0850*/  R2UR UR9, R6 ;  /* 0x00000000060972ca */ /* 0x000fce00000e0000 */
[----:B0-----:R-:W-:Y:S08]  /*0860*/  @!P0 BRA `(.L_x_5) ;  /* 0x0000000000308947 */ /* 0x001ff00003800000 */
[----:B------:R-:W-:Y:S01]  /*0870*/  R2UR UR8, R7 ;  /* 0x00000000070872ca */ /* 0x000fe200000e0000 */
[----:B------:R-:W-:Y:S01]  /*0880*/  ULDC UR6, c[0x0][0x634] ;  /* 0x00018d0000067ab9 */ /* 0x000fe20000000800 */
[----:B------:R-:W-:-:S11]  /*0890*/  R2UR UR14, R6 ;  /* 0x00000000060e72ca */ /* 0x000fd600000e0000 */
[----:B------:R-:W-:-:S04]  /*08a0*/  UIADD3 UR6, UP0, UR8, UR6, URZ ;  /* 0x0000000608067290 */ /* 0x000fc8000ff1e03f */
[----:B------:R-:W-:-:S04]  /*08b0*/  UIADD3.X UR14, URZ, UR14, URZ, UP0, !UPT ;  /* 0x0000000e3f0e7290 */ /* 0x000fc800087fe43f */
[----:B------:R-:W-:-:S04]  /*08c0*/  UIMAD.WIDE.U32 UR8, UR14, UR16, URZ ;  /* 0x000000100e0872a5 */ /* 0x000fc8000f8e003f */
[----:B------:R-:W-:Y:S02]  /*08d0*/  UIMAD.WIDE.U32 UR10, UP0, UR6, UR17, UR8 ;  /* 0x00000011060a72a5 */ /* 0x000fe4000f800008 */
[----:B------:R-:W-:Y:S02]  /*08e0*/  UIMAD.WIDE.U32 UR8, UR6, UR16, URZ ;  /* 0x00000010060872a5 */ /* 0x000fe4000f8e003f */
[----:B------:R-:W-:Y:S02]  /*08f0*/  UIADD3.X UR13, URZ, URZ, URZ, UP0, !UPT ;  /* 0x0000003f3f0d7290 */ /* 0x000fe400087fe43f */
[----:B------:R-:W-:Y:S01]  /*0900*/  UIADD3 URZ, UP0, UR9, UR10, URZ ;  /* 0x0000000a093f7290 */ /* 0x000fe2000ff1e03f */
[----:B------:R-:W-:-:S03]  /*0910*/  UMOV UR12, UR11 ;  /* 0x0000000b000c7c82 */ /* 0x000fc60008000000 */
[----:B------:R-:W-:-:S12]  /*0920*/  UIMAD.WIDE.U32.X UR8, UR14, UR17, UR12, UP0 ;  /* 0x000000110e0872a5 */ /* 0x000fd800080e040c */
.L_x_5:
[----:B------:R-:W-:Y:S01]  /*0930*/  USHF.R.U64 UR43, UR8, UR15, UR9 ;  /* 0x0000000f082b7299 */ /* 0x000fe20008001209 */
[----:B------:R-:W-:Y:S01]  /*0940*/  I2FP.F32.U32 R0, UR7 ;  /* 0x0000000700007c45 */ /* 0x000fe20008201000 */
[----:B------:R-:W-:Y:S01]  /*0950*/  USHF.R.U32.HI UR5, URZ, UR15, UR9 ;  /* 0x0000000f3f057299 */ /* 0x000fe20008011609 */
[----:B-1----:R-:W-:Y:S01]  /*0960*/  R2UR UR12, R2 ;  /* 0x00000000020c72ca */ /* 0x002fe200000e0000 */
[----:B------:R-:W-:Y:S02]  /*0970*/  UIADD3 UR6, UP0, URZ, -UR43, URZ ;  /* 0x8000002b3f067290 */ /* 0x000fe4000ff1e03f */
[----:B------:R-:W-:Y:S01]  /*0980*/  FMUL R0, R0, UR20 ;  /* 0x0000001400007c20 */ /* 0x000fe20008400000 */
[----:B------:R-:W-:Y:S01]  /*0990*/  ULDC.64 UR8, c[0x0][0x620] ;  /* 0x0001880000087ab9 */ /* 0x000fe20000000a00 */
[----:B------:R-:W-:Y:S01]  /*09a0*/  UIADD3.X UR5, URZ, ~UR5, URZ, UP0, !UPT ;  /* 0x800000053f057290 */ /* 0x000fe200087fe43f */
[----:B------:R-:W-:Y:S01]  /*09b0*/  UMOV UR10, UR18 ;  /* 0x00000012000a7c82 */ /* 0x000fe20008000000 */
[----:B------:R-:W-:-:S02]  /*09c0*/  UMOV UR11, UR19 ;  /* 0x00000013000b7c82 */ /* 0x000fc40008000000 */
[----:B------:R-:W-:Y:S01]  /*09d0*/  UIMAD UR5, UR5, UR8, URZ ;  /* 0x00000008050572a4 */ /* 0x000fe2000f8e023f */
[----:B------:R-:W0:Y:S01]  /*09e0*/  F2I.U32.TRUNC.NTZ R0, R0 ;  /* 0x0000000000007305 */ /* 0x000e22000020f000 */
[----:B------:R-:W-:Y:S02]  /*09f0*/  UIMAD.WIDE.U32 UR10, UR6, UR8, UR10 ;  /* 0x00000008060a72a5 */ /* 0x000fe4000f8e000a */
[----:B------:R-:W-:Y:S01]  /*0a00*/  UIMAD UR6, UR6, UR9, UR5 ;  /* 0x00000009060672a4 */ /* 0x000fe2000f8e0205 */
[----:B------:R-:W-:Y:S01]  /*0a10*/  ULDC UR21, c[0x0][0x658] ;  /* 0x0001960000157ab9 */ /* 0x000fe20000000800 */
[----:B------:R-:W-:Y:S02]  /*0a20*/  UMOV UR19, 0xffffffff ;  /* 0xffffffff00137882 */ /* 0x000fe40000000000 */
[----:B------:R-:W-:Y:S01]  /*0a30*/  UIADD3 UR6, UR11, UR6, URZ ;  /* 0x000000060b067290 */ /* 0x000fe2000fffe03f */
[----:B------:R-:W-:Y:S01]  /*0a40*/  ULDC UR15, c[0x0][0x618] ;  /* 0x00018600000f7ab9 */ /* 0x000fe20000000800 */
[----:B------:R-:W-:Y:S01]  /*0a50*/  ULDC.64 UR8, c[0x0][0x640] ;  /* 0x0001900000087ab9 */ /* 0x000fe20000000a00 */
[----:B------:R-:W-:Y:S01]  /*0a60*/  USHF.L.U32 UR11, UR19, UR21, URZ ;  /* 0x00000015130b7299 */ /* 0x000fe2000800063f */
[----:B------:R-:W-:Y:S01]  /*0a70*/  ISETP.NE.U32.AND P0, PT, RZ, UR8, PT ;  /* 0x00000008ff007c0c */ /* 0x000fe2000bf05070 */
[----:B------:R-:W-:-:S02]  /*0a80*/  USHF.R.U64 UR19, UR10, UR15, UR6 ;  /* 0x0000000f0a137299 */ /* 0x000fc40008001206 */
[----:B------:R-:W-:Y:S01]  /*0a90*/  USHF.R.U32.HI UR10, URZ, UR15, UR6 ;  /* 0x0000000f3f0a7299 */ /* 0x000fe20008011606 */
[----:B0-----:R-:W-:Y:S01]  /*0aa0*/  R2UR UR14, R0 ;  /* 0x00000000000e72ca */ /* 0x001fe200000e0000 */
[----:B------:R-:W-:Y:S01]  /*0ab0*/  ULDC UR17, c[0x0][0x608] ;  /* 0x0001820000117ab9 */ /* 0x000fe20000000800 */
[----:B------:R-:W-:Y:S01]  /*0ac0*/  ISETP.NE.AND.EX P0, PT, RZ, UR9, PT, P0 ;  /* 0x00000009ff007c0c */ /* 0x000fe2000bf05300 */
[----:B------:R-:W-:Y:S02]  /*0ad0*/  USHF.R.U64 UR23, UR19, UR17, UR10 ;  /* 0x0000001113177299 */ /* 0x000fe4000800120a */
[----:B------:R-:W-:Y:S01]  /*0ae0*/  USHF.R.U32.HI UR10, URZ, UR17, UR10 ;  /* 0x000000113f0a7299 */ /* 0x000fe2000801160a */
[----:B------:R-:W-:Y:S01]  /*0af0*/  UMOV UR16, 0x1 ;  /* 0x0000000100107882 */ /* 0x000fe20000000000 */
[----:B------:R-:W-:Y:S02]  /*0b00*/  UIADD3 UR12, -UR12, URZ, URZ ;  /* 0x0000003f0c0c7290 */ /* 0x000fe4000fffe13f */
[----:B------:R-:W-:-:S02]  /*0b10*/  USHF.R.U64 UR24, UR23, UR21, UR10 ;  /* 0x0000001517187299 */ /* 0x000fc4000800120a */
[----:B------:R-:W-:Y:S01]  /*0b20*/  USHF.L.U32 UR6, UR16, UR21, URZ ;  /* 0x0000001510067299 */ /* 0x000fe2000800063f */
[----:B------:R-:W-:Y:S01]  /*0b30*/  ULDC UR13, c[0x0][0x144] ;  /* 0x00005100000d7ab9 */ /* 0x000fe20000000800 */
[----:B------:R-:W-:Y:S01]  /*0b40*/  ULDC UR5, c[0x0][0x600] ;  /* 0x0001800000057ab9 */ /* 0x000fe20000000800 */
[----:B------:R-:W-:Y:S02]  /*0b50*/  ULOP3.LUT UR16, URZ, UR11, URZ, 0x33, !UPT ;  /* 0x0000000b3f107292 */ /* 0x000fe4000f8e333f */
[----:B------:R-:W-:Y:S02]  /*0b60*/  USHF.R.U32.HI UR11, URZ, UR21, UR10 ;  /* 0x000000153f0b7299 */ /* 0x000fe4000801160a */
[----:B------:R-:W-:Y:S02]  /*0b70*/  UIADD3 UR18, UR5, -0x1, URZ ;  /* 0xffffffff05127890 */ /* 0x000fe4000fffe03f */
[----:B------:R-:W-:Y:S02]  /*0b80*/  UIADD3 UR20, -UR14, URZ, URZ ;  /* 0x0000003f0e147290 */ /* 0x000fe4000fffe13f */
[----:B------:R-:W-:Y:S01]  /*0b90*/  UIMAD UR4, UR13, UR12, UR4 ;  /* 0x0000000c0d0472a4 */ /* 0x000fe2000f8e0204 */
[----:B------:R-:W-:Y:S01]  /*0ba0*/  ULDC UR25, c[0x0][0x148] ;  /* 0x0000520000197ab9 */ /* 0x000fe20000000800 */
[----:B------:R-:W-:Y:S01]  /*0bb0*/  ULDC UR21, c[0x0][0x648] ;  /* 0x0001920000157ab9 */ /* 0x000fe20000000800 */
[----:B------:R-:W-:Y:S01]  /*0bc0*/  ULDC UR22, c[0x0][0x638] ;  /* 0x00018e0000167ab9 */ /* 0x000fe20000000800 */
[----:B------:R-:W-:Y:S01]  /*0bd0*/  UMOV UR10, UR24 ;  /* 0x00000018000a7c82 */ /* 0x000fe20008000000 */
[----:B------:R-:W-:Y:S07]  /*0be0*/  @!P0 BRA `(.L_x_6) ;  /* 0x0000000000308947 */ /* 0x000fee0003800000 */
[----:B------:R-:W-:Y:S02]  /*0bf0*/  ULDC UR14, c[0x0][0x64c] ;  /* 0x00019300000e7ab9 */ /* 0x000fe40000000800 */
        /* <DEDUP_REMOVED lines=8> */
[----:B------:R-:W-:-:S07]  /*0c80*/  UIMAD.WIDE.U32.X UR8, UR17, UR9, UR14, UP0 ;  /* 0x00000009110872a5 */ /* 0x000fce00080e040e */
[----:B------:R-:W-:Y:S01]  /*0c90*/  UMOV UR10, UR8 ;  /* 0x00000008000a7c82 */ /* 0x000fe20008000000 */
[----:B------:R-:W-:-:S05]  /*0ca0*/  UMOV UR11, UR9 ;  /* 0x00000009000b7c82 */ /* 0x000fca0008000000 */
.L_x_6:
[----:B------:R-:W-:Y:S01]  /*0cb0*/  UISETP.NE.AND UP0, UPT, UR46, URZ, UPT ;  /* 0x0000003f2e00728c */ /* 0x000fe2000bf05270 */
[----:B------:R-:W-:Y:S01]  /*0cc0*/  MOV R0, 0x1 ;  /* 0x0000000100007802 */ /* 0x000fe20000000f00 */
[----:B------:R-:W-:Y:S02]  /*0cd0*/  USHF.R.U64 UR8, UR10, UR21, UR11 ;  /* 0x000000150a087299 */ /* 0x000fe4000800120b */
[----:B------:R-:W-:Y:S02]  /*0ce0*/  ULOP3.LUT UR16, UR23, UR16, URZ, 0xc0, !UPT ;  /* 0x0000001017107292 */ /* 0x000fe4000f8ec03f */
[----:B------:R-:W-:Y:S02]  /*0cf0*/  ULOP3.LUT UR18, UR19, UR18, URZ, 0xc0, !UPT ;  /* 0x0000001213127292 */ /* 0x000fe4000f8ec03f */
[----:B------:R-:W-:-:S03]  /*0d00*/  UIMAD UR16, UR6, UR8, UR16 ;  /* 0x00000008061072a4 */ /* 0x000fc6000f8e0210 */
[----:B------:R-:W-:Y:S02]  /*0d10*/  @UP0 UIMAD UR4, UR25, UR20, UR7 ;  /* 0x00000014190402a4 */ /* 0x000fe4000f8e0207 */
[----:B------:R-:W-:-:S04]  /*0d20*/  UIADD3 UR7, -UR8, URZ, URZ ;  /* 0x0000003f08077290 */ /* 0x000fc8000fffe13f */
[----:B------:R-:W-:-:S03]  /*0d30*/  UIMAD UR6, UR7, UR22, UR24 ;  /* 0x00000016070672a4 */ /* 0x000fc6000f8e0218 */
[----:B------:R-:W-:Y:S01]  /*0d40*/  ULDC UR7, c[0x0][0x610] ;  /* 0x0001840000077ab9 */ /* 0x000fe20000000800 */
[----:B------:R-:W-:Y:S02]  /*0d50*/  UIMAD UR6, UR6, UR5, UR18 ;  /* 0x00000005060672a4 */ /* 0x000fe4000f8e0212 */
[----:B------:R-:W-:-:S04]  /*0d60*/  UIMAD UR4, UR16, UR7, UR4 ;  /* 0x00000007100472a4 */ /* 0x000fc8000f8e0204 */
[----:B------:R-:W-:Y:S02]  /*0d70*/  USEL UR42, UR6, UR4, !UP0 ;  /* 0x00000004062a7287 */ /* 0x000fe4000c000000 */
[----:B------:R-:W-:-:S12]  /*0d80*/  USEL UR41, UR4, UR6, !UP0 ;  /* 0x0000000604297287 */ /* 0x000fd8000c000000 */
.L_x_4:
[----:B------:R-:W-:-:S08]  /*0d90*/  NOP ;  /* 0x0000000000007918 */ /* 0x000fd00000000000 */
[----:B------:R-:W0:Y:S02]  /*0da0*/  USETMAXREG.TRY_ALLOC.CTAPOOL UP0, 0xf0 ;  /* 0x000000f0000079c8 */ /* 0x000e240008000600 */
[----:B0-----:R-:W-:-:S13]  /*0db0*/  PLOP3.LUT P0, PT, PT, PT, UP0, 0x80, 0x0 ;  /* 0x000000000000781c */ /* 0x001fda0003f0f008 */
[----:B------:R-:W-:Y:S05]  /*0dc0*/  @!P0 BRA `(.L_x_4) ;  /* 0xfffffffc00f08947 */ /* 0x000fea000383ffff */
[----:B------:R-:W-:Y:S01]  /*0dd0*/  ULDC.64 UR4, c[0x0][0x598] ;  /* 0x0001660000047ab9 */ /* 0x000fe20000000a00 */
[----:B------:R-:W-:Y:S01]  /*0de0*/  ULDC.64 UR36, c[0x0][0x208] ;  /* 0x0000820000247ab9 */ /* 0x000fe20000000a00 */
[----:B------:R-:W-:-:S04]  /*0df0*/  ISETP.NE.U32.AND P0, PT, RZ, UR4, PT ;  /* 0x00000004ff007c0c */ /* 0x000fc8000bf05070 */
[----:B------:R-:W-:-:S13]  /*0e00*/  ISETP.NE.AND.EX P0, PT, RZ, UR5, PT, P0 ;  /* 0x00000005ff007c0c */ /* 0x000fda000bf05300 */
[----:B------:R-:W-:Y:S05]  /*0e10*/  @!P0 BRA `(.L_x_7) ;  /* 0x00000000001c8947 */ /* 0x000fea0003800000 */
[----:B------:R-:W0:Y:S02]  /*0e20*/  LDC.64 R2, c[0x0][0x598] ;  /* 0x00016600ff027b82 */ /* 0x000e240000000a00 */
[----:B0-----:R-:W2:Y:S02]  /*0e30*/  LDG.E.64 R2, desc[UR36][R2.64] ;  /* 0x0000002402027981 */ /* 0x001ea4000c1e1b00 */
[----:B--2---:R-:W-:-:S04]  /*0e40*/  ISETP.NE.U32.AND P0, PT, R2, RZ, PT ;  /* 0x000000ff0200720c */ /* 0x004fc80003f05070 */
[----:B------:R-:W-:-:S13]  /*0e50*/  ISETP.NE.AND.EX P0, PT, R3, RZ, PT, P0 ;  /* 0x000000ff0300720c */ /* 0x000fda0003f05300 */
[----:B------:R-:W-:Y:S05]  /*0e60*/  @!P0 BRA `(.L_x_7) ;  /* 0x0000000000088947 */ /* 0x000fea0003800000 */
[----:B------:R0:W5:Y:S01]  /*0e70*/  LD.E R17, desc[UR36][R2.64] ;  /* 0x0000002402117980 */ /* 0x000162000c101900 */
[----:B------:R-:W-:Y:S05]  /*0e80*/  BRA `(.L_x_8) ;  /* 0x0000000000247947 */ /* 0x000fea0003800000 */
.L_x_7:
[----:B------:R-:W-:Y:S02]  /*0e90*/  ULDC.64 UR4, c[0x0][0x588] ;  /* 0x0001620000047ab9 */ /* 0x000fe40000000a00 */
[----:B------:R-:W-:-:S04]  /*0ea0*/  ISETP.NE.U32.AND P0, PT, RZ, UR4, PT ;  /* 0x00000004ff007c0c */ /* 0x000fc8000bf05070 */
[----:B------:R-:W-:-:S13]  /*0eb0*/  ISETP.NE.AND.EX P0, PT, RZ, UR5, PT, P0 ;  /* 0x00000005ff007c0c */ /* 0x000fda000bf05300 */
[----:B------:R-:W-:Y:S05]  /*0ec0*/  @!P0 BRA `(.L_x_9) ;  /* 0x00000000000c8947 */ /* 0x000fea0003800000 */
[----:B------:R-:W0:Y:S02]  /*0ed0*/  LDC.64 R2, c[0x0][0x588] ;  /* 0x00016200ff027b82 */ /* 0x000e240000000a00 */
[----:B0-----:R1:W5:Y:S01]  /*0ee0*/  LDG.E R17, desc[UR36][R2.64] ;  /* 0x0000002402117981 */ /* 0x001362000c1e1900 */
[----:B------:R-:W-:Y:S05]  /*0ef0*/  BRA `(.L_x_8) ;  /* 0x0000000000087947 */ /* 0x000fea0003800000 */
.L_x_9:
[----:B------:R-:W-:Y:S02]  /*0f00*/  ULDC UR4, c[0x0][0x580] ;  /* 0x0001600000047ab9 */ /* 0x000fe40000000800 */
[----:B------:R-:W-:-:S07]  /*0f10*/  IMAD.U32 R17, RZ, RZ, UR4 ;  /* 0x00000004ff117e24 */ /* 0x000fce000f8e00ff */
.L_x_8:
[----:B------:R-:W-:Y:S02]  /*0f20*/  ULDC.64 UR4, c[0x0][0x5a0] ;  /* 0x0001680000047ab9 */ /* 0x000fe40000000a00 */
[----:B------:R-:W-:-:S04]  /*0f30*/  ISETP.NE.U32.AND P0, PT, RZ, UR4, PT ;  /* 0x00000004ff007c0c */ /* 0x000fc8000bf05070 */
[----:B------:R-:W-:-:S13]  /*0f40*/  ISETP.NE.AND.EX P0, PT, RZ, UR5, PT, P0 ;  /* 0x00000005ff007c0c */ /* 0x000fda000bf05300 */
[----:B------:R-:W-:Y:S05]  /*0f50*/  @!P0 BRA `(.L_x_10) ;  /* 0x00000000001c8947 */ /* 0x000fea0003800000 */
[----:B01----:R-:W0:Y:S02]  /*0f60*/  LDC.64 R2, c[0x0][0x5a0] ;  /* 0x00016800ff027b82 */ /* 0x003e240000000a00 */
[----:B0-----:R-:W2:Y:S02]  /*0f70*/  LDG.E.64 R2, desc[UR36][R2.64] ;  /* 0x0000002402027981 */ /* 0x001ea4000c1e1b00 */
[----:B--2---:R-:W-:-:S04]  /*0f80*/  ISETP.NE.U32.AND P0, PT, R2, RZ, PT ;  /* 0x000000ff0200720c */ /* 0x004fc80003f05070 */
[----:B------:R-:W-:-:S13]  /*0f90*/  ISETP.NE.AND.EX P0, PT, R3, RZ, PT, P0 ;  /* 0x000000ff0300720c */ /* 0x000fda0003f05300 */
[----:B------:R-:W-:Y:S05]  /*0fa0*/  @!P0 BRA `(.L_x_10) ;  /* 0x0000000000088947 */ /* 0x000fea0003800000 */
[----:B------:R0:W5:Y:S01]  /*0fb0*/  LD.E R18, desc[UR36][R2.64] ;  /* 0x0000002402127980 */ /* 0x000162000c101900 */
[----:B------:R-:W-:Y:S05]  /*0fc0*/  BRA `(.L_x_11) ;  /* 0x0000000000247947 */ /* 0x000fea0003800000 */
.L_x_10:
[----:B------:R-:W-:Y:S02]  /*0fd0*/  ULDC.64 UR4, c[0x0][0x590] ;  /* 0x0001640000047ab9 */ /* 0x000fe40000000a00 */
[----:B------:R-:W-:-:S04]  /*0fe0*/  ISETP.NE.U32.AND P0, PT, RZ, UR4, PT ;  /* 0x00000004ff007c0c */ /* 0x000fc8000bf05070 */
[----:B------:R-:W-:-:S13]  /*0ff0*/  ISETP.NE.AND.EX P0, PT, RZ, UR5, PT, P0 ;  /* 0x00000005ff007c0c */ /* 0x000fda000bf05300 */
[----:B------:R-:W-:Y:S05]  /*1000*/  @!P0 BRA `(.L_x_12) ;  /* 0x00000000000c8947 */ /* 0x000fea0003800000 */
[----:B------:R-:W2:Y:S02]  /*1010*/  LDC.64 R18, c[0x0][0x590] ;  /* 0x00016400ff127b82 */ /* 0x000ea40000000a00 */
[----:B--2---:R2:W5:Y:S01]  /*1020*/  LDG.E R18, desc[UR36][R18.64] ;  /* 0x0000002412127981 */ /* 0x004562000c1e1900 */
[----:B------:R-:W-:Y:S05]  /*1030*/  BRA `(.L_x_11) ;  /* 0x0000000000087947 */ /* 0x000fea0003800000 */
.L_x_12:
[----:B------:R-:W-:Y:S02]  /*1040*/  ULDC UR4, c[0x0][0x584] ;  /* 0x0001610000047ab9 */ /* 0x000fe40000000800 */
[----:B------:R-:W-:-:S07]  /*1050*/  IMAD.U32 R18, RZ, RZ, UR4 ;  /* 0x00000004ff127e24 */ /* 0x000fce000f8e00ff */
.L_x_11:
[----:B------:R-:W-:-:S13]  /*1060*/  LOP3.LUT P0, RZ, R0, 0xff, RZ, 0xc0, !PT ;  /* 0x000000ff00ff7812 */ /* 0x000fda000780c0ff */
[----:B------:R-:W-:Y:S05]  /*1070*/  @!P0 EXIT ;  /* 0x000000000000894d */ /* 0x000fea0003800000 */
[----:B------:R-:W-:Y:S01]  /*1080*/  ULDC UR4, c[0x0][0x28c] ;  /* 0x0000a30000047ab9 */ /* 0x000fe20000000800 */
[----:B------:R-:W-:Y:S01]  /*1090*/  UMOV UR38, URZ ;  /* 0x0000003f00267c82 */ /* 0x000fe20008000000 */
[----:B------:R-:W-:Y:S01]  /*10a0*/  UIADD3 UR4, UR4, 0x7f, URZ ;  /* 0x0000007f04047890 */ /* 0x000fe2000fffe03f */
[----:B------:R-:W-:-:S03]  /*10b0*/  UMOV UR39, URZ ;  /* 0x0000003f00277c82 */ /* 0x000fc60008000000 */
[----:B------:R-:W-:-:S04]  /*10c0*/  USHF.R.S32.HI UR5, URZ, 0x1f, UR4 ;  /* 0x0000001f3f057899 */ /* 0x000fc80008011404 */
[----:B------:R-:W-:-:S04]  /*10d0*/  ULEA.HI UR5, UR5, UR4, URZ, 0x7 ;  /* 0x0000000405057291 */ /* 0x000fc8000f8f383f */
[----:B------:R-:W-:-:S12]  /*10e0*/  USHF.R.S32.HI UR44, URZ, 0x7, UR5 ;  /* 0x000000073f2c7899 */ /* 0x000fd80008011405 */
.L_x_546:
[----:B------:R-:W3:Y:S01]  /*10f0*/  S2R R0, SR_TID.X ;  /* 0x0000000000007919 */ /* 0x000ee20000002100 */
[----:B----4-:R-:W4:Y:S01]  /*1100*/  S2UR UR7, SR_CgaCtaId ;  /* 0x00000000000779c3 */ /* 0x010f220000008800 */
[----:B------:R-:W-:Y:S02]  /*1110*/  UMOV UR6, 0x400 ;  /* 0x0000040000067882 */ /* 0x000fe40000000000 */
[----:B----4-:R-:W-:Y:S01]  /*1120*/  ULEA UR6, UR7, UR6, 0x18 ;  /* 0x0000000607067291 */ /* 0x010fe2000f8ec03f */
[----:B---3--:R-:W-:-:S04]  /*1130*/  LOP3.LUT R0, R0, 0x80, RZ, 0xc0, !PT ;  /* 0x0000008000007812 */ /* 0x008fc800078ec0ff */
[----:B------:R-:W-:-:S06]  /*1140*/  SHF.R.U32.HI R0, RZ, 0x7, R0 ;  /* 0x00000007ff007819 */ /* 0x000fcc0000011600 */
[----:B------:R-:W3:Y:S02]  /*1150*/  SHFL.IDX PT, R0, R0, RZ, 0x1f ;  /* 0x00001fff00007589 */ /* 0x000ee400000e0000 */
[----:B---3--:R-:W-:-:S13]  /*1160*/  R2UR UR4, R0 ;  /* 0x00000000000472ca */ /* 0x008fda00000e0000 */
[----:B------:R-:W-:-:S04]  /*1170*/  ULEA.HI UR5, UR4, UR4, URZ, 0x1 ;  /* 0x0000000404057291 */ /* 0x000fc8000f8f083f */
[----:B------:R-:W-:-:S04]  /*1180*/  ULOP3.LUT UR5, UR5, 0x7fffe, URZ, 0xc0, !UPT ;  /* 0x0007fffe05057892 */ /* 0x000fc8000f8ec03f */
[----:B------:R-:W-:-:S03]  /*1190*/  UIADD3 UR5, UR4, -UR5, URZ ;  /* 0x8000000504057290 */ /* 0x000fc6000fffe03f */
[----:B------:R-:W-:Y:S01]  /*11a0*/  ULDC UR4, c[0x0][0x28c] ;  /* 0x0000a30000047ab9 */ /* 0x000fe20000000800 */
[----:B------:R-:W-:Y:S01]  /*11b0*/  ULEA UR5, UR5, UR6, 0xd ;  /* 0x0000000605057291 */ /* 0x000fe2000f8e683f */
[----:B------:R-:W-:-:S03]  /*11c0*/  ISETP.LT.AND P0, PT, RZ, UR4, PT ;  /* 0x00000004ff007c0c */ /* 0x000fc6000bf01270 */
[----:B------:R-:W-:-:S04]  /*11d0*/  UIADD3 UR5, UR5, 0x100, URZ ;  /* 0x0000010005057890 */ /* 0x000fc8000fffe03f */
[----:B------:R-:W-:-:S04]  /*11e0*/  USHF.R.U32.HI UR5, URZ, 0x4, UR5 ;  /* 0x000000043f057899 */ /* 0x000fc80008011605 */
[----:B------:R-:W-:-:S04]  /*11f0*/  ULOP3.LUT UR5, UR5, 0x3fff, URZ, 0xc0, !UPT ;  /* 0x00003fff05057892 */ /* 0x000fc8000f8ec03f */
[----:B------:R-:W-:Y:S01]  /*1200*/  ULOP3.LUT UR45, UR5, 0x10000, URZ, 0xfc, !UPT ;  /* 0x00010000052d7892 */ /* 0x000fe2000f8efc3f */
[----:B0-2---:R-:W-:Y:S11]  /*1210*/  @P0 BRA `(.L_x_13) ;  /* 0x0000000000400947 */ /* 0x005ff60003800000 */
[----:B------:R-:W-:Y:S01]  /*1220*/  MOV R0, 0x0 ;  /* 0x0000000000007802 */ /* 0x000fe20000000f00 */
[----:B------:R-:W-:Y:S01]  /*1230*/  ULDC.64 UR4, c[0x4][0x68] ;  /* 0x01001a0000047ab9 */ /* 0x000fe20000000a00 */
[----:B------:R-:W-:Y:S01]  /*1240*/  ULDC.64 UR6, c[0x4][0x8] ;  /* 0x0100020000067ab9 */ /* 0x000fe20000000a00 */
[----:B------:R-:W-:Y:S01]  /*1250*/  MOV R4, UR4 ;  /* 0x0000000400047c02 */ /* 0x000fe20008000f00 */
[----:B01----:R0:W1:Y:S01]  /*1260*/  LDC.64 R2, c[0x4][R0] ;  /* 0x0100000000027b82 */ /* 0x0030620000000a00 */
[----:B------:R-:W-:Y:S01]  /*1270*/  IMAD.U32 R5, RZ, RZ, UR5 ;  /* 0x00000005ff057e24 */ /* 0x000fe2000f8e00ff */
[----:B------:R-:W-:Y:S01]  /*1280*/  ULDC.64 UR4, c[0x4][0x70] ;  /* 0x01001c0000047ab9 */ /* 0x000fe20000000a00 */
[----:B------:R-:W-:Y:S01]  /*1290*/  IMAD.U32 R10, RZ, RZ, UR6 ;  /* 0x00000006ff0a7e24 */ /* 0x000fe2000f8e00ff */
[----:B------:R-:W-:Y:S01]  /*12a0*/  MOV R7, UR5 ;  /* 0x0000000500077c02 */ /* 0x000fe20008000f00 */
[----:B------:R-:W-:Y:S01]  /*12b0*/  IMAD.U32 R6, RZ, RZ, UR4 ;  /* 0x00000004ff067e24 */ /* 0x000fe2000f8e00ff */
[----:B------:R-:W-:Y:S01]  /*12c0*/  MOV R8, 0x1e1 ;  /* 0x000001e100087802 */ /* 0x000fe20000000f00 */
[----:B------:R-:W-:-:S02]  /*12d0*/  IMAD.U32 R11, RZ, RZ, UR7 ;  /* 0x00000007ff0b7e24 */ /* 0x000fc4000f8e00ff */
[----:B------:R-:W-:Y:S02]  /*12e0*/  IMAD.MOV.U32 R12, RZ, RZ, 0x1 ;  /* 0x00000001ff0c7424 */ /* 0x000fe400078e00ff */
[----:B0-----:R-:W-:-:S07]  /*12f0*/  IMAD.MOV.U32 R13, RZ, RZ, RZ ;  /* 0x000000ffff0d7224 */ /* 0x001fce00078e00ff */
[----:B------:R-:W-:-:S07]  /*1300*/  LEPC R20, `(.L_x_13) ;  /* 0x000000001014794e */ /* 0x000fce0000000000 */
[----:B-12--5:R-:W-:Y:S05]  /*1310*/  CALL.ABS.NOINC R2 ;  /* 0x0000000002007343 */ /* 0x026fea0003c00000 */
.L_x_13:
[----:B------:R-:W-:-:S06]  /*1320*/  ULOP3.LUT UR4, UR40, 0x1, URZ, 0xfc, !UPT ;  /* 0x0000000128047892 */ /* 0x000fcc000f8efc3f */
[----:B------:R-:W-:-:S04]  /*1330*/  MOV R0, UR4 ;  /* 0x0000000400007c02 */ /* 0x000fc80008000f00 */
[----:B------:R-:W-:-:S13]  /*1340*/  ISETP.NE.AND P0, PT, R0, 0x3, PT ;  /* 0x000000030000780c */ /* 0x000fda0003f05270 */
[----:B------:R-:W-:Y:S05]  /*1350*/  @!P0 BRA `(.L_x_14) ;  /* 0x0000000000048947 */ /* 0x000fea0003800000 */
[----:B------:R-:W-:Y:S01]  /*1360*/  BPT.TRAP 0x1 ;  /* 0x000000040000795c */ /* 0x000fe20000300000 */
.L_x_14:
[----:B------:R-:W3:Y:S01]  /*1370*/  S2UR UR5, SR_CgaCtaId ;  /* 0x00000000000579c3 */ /* 0x000ee20000008800 */
[----:B------:R-:W-:Y:S01]  /*1380*/  UMOV UR4, 0x400 ;  /* 0x0000040000047882 */ /* 0x000fe20000000000 */
[----:B01----:R-:W-:Y:S02]  /*1390*/  IMAD.U32 R2, RZ, RZ, UR38 ;  /* 0x00000026ff027e24 */ /* 0x003fe4000f8e00ff */
[----:B------:R-:W-:-:S03]  /*13a0*/  IMAD.U32 R3, RZ, RZ, UR39 ;  /* 0x00000027ff037e24 */ /* 0x000fc6000f8e00ff */
[----:B------:R-:W-:Y:S01]  /*13b0*/  SHF.L.U32 R2, R2, 0x1f, RZ ;  /* 0x0000001f02027819 */ /* 0x000fe200000006ff */
[----:B---3--:R-:W-:-:S06]  /*13c0*/  ULEA UR4, UR5, UR4, 0x18 ;  /* 0x0000000405047291 */ /* 0x008fcc000f8ec03f */
[----:B------:R-:W-:-:S05]  /*13d0*/  MOV R0, UR4 ;  /* 0x0000000400007c02 */ /* 0x000fca0008000f00 */
[----:B------:R-:W-:-:S04]  /*13e0*/  IMAD R3, R3, 0x8, R0 ;  /* 0x0000000803037824 */ /* 0x000fc800078e0200 */
[----:B------:R0:W1:Y:S01]  /*13f0*/  SYNCS.PHASECHK.TRANS64.TRYWAIT P1, [R3+URZ], R2 ;  /* 0x00000002030075a7 */ /* 0x000062000802017f */
[----:B------:R-:W-:Y:S05]  /*1400*/  @!P0 BRA `(.L_x_15) ;  /* 0x0000000000048947 */ /* 0x000fea0003800000 */
[----:B------:R-:W-:Y:S01]  /*1410*/  BPT.TRAP 0x1 ;  /* 0x000000040000795c */ /* 0x000fe20000300000 */
.L_x_15:
[----:B-1----:R-:W-:Y:S05]  /*1420*/  @P1 BRA `(.L_x_16) ;  /* 0x0000000000081947 */ /* 0x002fea0003800000 */
[----:B------:R-:W1:Y:S02]  /*1430*/  SYNCS.PHASECHK.TRANS64.TRYWAIT P1, [R3+URZ], R2 ;  /* 0x00000002030075a7 */ /* 0x000e64000802017f */
[----:B-1----:R-:W-:Y:S05]  /*1440*/  @!P1 BRA `(.L_x_17) ;  /* 0x0000016c00b09947 */ /* 0x002fea0003800000 */
.L_x_16:
[----:B------:R-:W-:-:S04]  /*1450*/  UISETP.LT.AND UP0, UPT, UR44, 0x1, UPT ;  /* 0x000000012c00788c */ /* 0x000fc8000bf01270 */
[----:B------:R-:W-:-:S06]  /*1460*/  USEL UR4, UR44, 0x1, UP0 ;  /* 0x000000012c047887 */ /* 0x000fcc0008000000 */
[----:B01----:R-:W-:Y:S01]  /*1470*/  IMAD.U32 R2, RZ, RZ, UR4 ;  /* 0x00000004ff027e24 */ /* 0x003fe2000f8e00ff */
[----:B------:R-:W-:Y:S05]  /*1480*/  WARPSYNC.ALL ;  /* 0x0000000000007948 */ /* 0x000fea0003800000 */
[----:B------:R-:W-:-:S04]  /*1490*/  IADD3 R2, -R2, UR44, RZ ;  /* 0x0000002c02027c10 */ /* 0x000fc8000fffe1ff */
[----:B------:R-:W-:Y:S02]  /*14a0*/  ISETP.GE.AND P1, PT, R2, 0x1, PT ;  /* 0x000000010200780c */ /* 0x000fe40003f26270 */
[----:B------:R-:W-:Y:S01]  /*14b0*/  R2UR UR4, R0 ;  /* 0x00000000000472ca */ /* 0x000fe200000e0000 */
[----:B------:R-:W-:Y:S01]  /*14c0*/  ULEA UR5, UR39, UR45, 0xb ;  /* 0x0000002d27057291 */ /* 0x000fe2000f8e583f */
[----:B------:R-:W-:Y:S01]  /*14d0*/  WARPGROUP.ARRIVE ;  /* 0x00000000000079c5 */ /* 0x000fe20000000000 */
[----:B------:R-:W-:Y:S01]  /*14e0*/  UMOV UR9, 0x40000040 ;  /* 0x4000004000097882 */ /* 0x000fe20000000000 */
[----:B------:R-:W-:Y:S01]  /*14f0*/  UMOV UR11, 0x40000040 ;  /* 0x40000040000b7882 */ /* 0x000fe20000000000 */
[----:B-----5:R-:W-:Y:S03]  /*1500*/  STL [R1+0x2c4], R18 ;  /* 0x0002c41201007387 */ /* 0x020fe60000100800 */
[----:B------:R-:W-:Y:S01]  /*1510*/  UMOV UR8, UR5 ;  /* 0x0000000500087c82 */ /* 0x000fe20008000000 */
[----:B------:R0:W-:Y:S04]  /*1520*/  STL [R1+0x2c0], R17 ;  /* 0x0002c01101007387 */ /* 0x0001e80000100800 */
[----:B------:R-:W-:Y:S01]  /*1530*/  UIADD3 UR4, UR4, 0x18100, URZ ;  /* 0x0001810004047890 */ /* 0x000fe2000fffe03f */
[----:B------:R-:W-:Y:S03]  /*1540*/  STL [R1+0x2bc], R16 ;  /* 0x0002bc1001007387 */ /* 0x000fe60000100800 */
[----:B------:R-:W-:Y:S01]  /*1550*/  USHF.R.U32.HI UR4, URZ, 0x4, UR4 ;  /* 0x000000043f047899 */ /* 0x000fe20008011604 */
[----:B------:R1:W-:Y:S03]  /*1560*/  STL [R1+0x2b8], R2 ;  /* 0x0002b80201007387 */ /* 0x0003e60000100800 */
[----:B------:R-:W-:Y:S01]  /*1570*/  ULOP3.LUT UR4, UR4, 0x3fff, URZ, 0xc0, !UPT ;  /* 0x00003fff04047892 */ /* 0x000fe2000f8ec03f */
[----:B------:R3:W-:Y:S03]  /*1580*/  STL [R1+0x2c8], R0 ;  /* 0x0002c80001007387 */ /* 0x0007e60000100800 */
[----:B------:R-:W-:-:S04]  /*1590*/  ULOP3.LUT UR4, UR4, 0x10000, URZ, 0xfc, !UPT ;  /* 0x0001000004047892 */ /* 0x000fc8000f8efc3f */
[----:B------:R-:W-:-:S07]  /*15a0*/  ULEA UR6, UR39, UR4, 0xb ;  /* 0x0000000427067291 */ /* 0x000fce000f8e583f */
[----:B------:R-:W-:Y:S02]  /*15b0*/  UMOV UR10, UR6 ;  /* 0x00000006000a7c82 */ /* 0x000fe40008000000 */
[----:B------:R-:W-:Y:S01]  /*15c0*/  IGMMA.64x256x32.S8.S8 R24, gdesc[UR8], RZ, !UPT, gsb0 ;  /* 0x06600000081879f1 */ /* 0x000fe2000c0410ff */
[----:B------:R-:W-:Y:S01]  /*15d0*/  UIADD3 UR8, UR5, 0x400, URZ ;  /* 0x0000040005087890 */ /* 0x000fe2000fffe03f */
[----:B------:R-:W-:Y:S01]  /*15e0*/  UMOV UR9, 0x40000040 ;  /* 0x4000004000097882 */ /* 0x000fe20000000000 */
[----:B------:R-:W-:Y:S02]  /*15f0*/  WARPGROUP.DEPBAR.LE gsb0, 0x0 ;  /* 0x00008000000079c5 */ /* 0x000fe40000010000 */
[----:B------:R-:W-:Y:S01]  /*1600*/  STL.64 [R1], R24 ;  /* 0x0000001801007387 */ /* 0x000fe20000100a00 */
[----:B------:R-:W-:Y:S01]  /*1610*/  MOV R235, R45 ;  /* 0x0000002d00eb7202 */ /* 0x000fe20000000f00 */
[----:B------:R-:W-:Y:S01]  /*1620*/  IMAD.MOV.U32 R234, RZ, RZ, R46 ;  /* 0x000000ffffea7224 */ /* 0x000fe200078e002e */
[----:B------:R-:W-:Y:S01]  /*1630*/  MOV R232, R48 ;  /* 0x0000003000e87202 */ /* 0x000fe20000000f00 */
[----:B------:R-:W-:Y:S01]  /*1640*/  STL.64 [R1+0x8], R26 ;  /* 0x0000081a01007387 */ /* 0x000fe20000100a00 */
[----:B------:R-:W-:Y:S01]  /*1650*/  IMAD.MOV.U32 R233, RZ, RZ, R47 ;  /* 0x000000ffffe97224 */ /* 0x000fe200078e002f */
[----:B------:R-:W-:Y:S01]  /*1660*/  MOV R229, R51 ;  /* 0x0000003300e57202 */ /* 0x000fe20000000f00 */
[----:B------:R-:W-:Y:S01]  /*1670*/  IMAD.MOV.U32 R231, RZ, RZ, R49 ;  /* 0x000000ffffe77224 */ /* 0x000fe200078e0031 */
        /* <DEDUP_REMOVED lines=70> */
[----:B0-----:R-:W-:Y:S01]  /*1ae0*/  MOV R17, R135 ;  /* 0x0000008700117202 */ /* 0x001fe20000000f00 */
        /* <DEDUP_REMOVED lines=9> */
[----:B-1----:R-:W-:Y:S01]  /*1b80*/  MOV R2, R150 ;  /* 0x0000009600027202 */ /* 0x002fe20000000f00 */
[----:B------:R-:W-:Y:S01]  /*1b90*/  IMAD.MOV.U32 R194, RZ, RZ, R110 ;  /* 0x000000ffffc27224 */ /* 0x000fe200078e006e */
[----:B------:R0:W-:Y:S01]  /*1ba0*/  STL [R1+0x50], R44 ;  /* 0x0000502c01007387 */ /* 0x0001e20000100800 */
[----:B------:R-:W-:-:S02]  /*1bb0*/  IMAD.MOV.U32 R196, RZ, RZ, R112 ;  /* 0x000000ffffc47224 */ /* 0x000fc400078e0070 */
[----:B------:R-:W-:Y:S02]  /*1bc0*/  IMAD.MOV.U32 R197, RZ, RZ, R113 ;  /* 0x000000ffffc57224 */ /* 0x000fe400078e0071 */
[----:B------:R-:W-:Y:S02]  /*1bd0*/  IMAD.MOV.U32 R199, RZ, RZ, R115 ;  /* 0x000000ffffc77224 */ /* 0x000fe400078e0073 */
[----:B------:R-:W-:Y:S02]  /*1be0*/  IMAD.MOV.U32 R200, RZ, RZ, R116 ;  /* 0x000000ffffc87224 */ /* 0x000fe400078e0074 */
[----:B------:R-:W-:Y:S02]  /*1bf0*/  IMAD.MOV.U32 R202, RZ, RZ, R118 ;  /* 0x000000ffffca7224 */ /* 0x000fe400078e0076 */
[----:B------:R-:W-:Y:S02]  /*1c00*/  IMAD.MOV.U32 R203, RZ, RZ, R119 ;  /* 0x000000ffffcb7224 */ /* 0x000fe400078e0077 */
        /* <DEDUP_REMOVED lines=8> */
[----:B--2---:R-:W-:Y:S02]  /*1c90*/  IMAD.MOV.U32 R19, RZ, RZ, R133 ;  /* 0x000000ffff137224 */ /* 0x004fe400078e0085 */
        /* <DEDUP_REMOVED lines=11> */
[----:B---3--:R-:W-:Y:S02]  /*1d50*/  IMAD.MOV.U32 R0, RZ, RZ, R151 ;  /* 0x000000ffff007224 */ /* 0x008fe400078e0097 */
[----:B0-----:R-:W-:-:S06]  /*1d60*/  WARPGROUP.ARRIVE ;  /* 0x00000000000079c5 */ /* 0x001fcc0000000000 */
[----:B------:R-:W-:Y:S03]  /*1d70*/  IGMMA.64x256x32.S8.S8 R24, gdesc[UR8], RZ, !UPT, gsb0 ;  /* 0x06600000081879f1 */ /* 0x000fe6000c0410ff */
[----:B------:R-:W-:Y:S02]  /*1d80*/  WARPGROUP.DEPBAR.LE gsb0, 0x0 ;  /* 0x00008000000079c5 */ /* 0x000fe40000010000 */
[----:B------:R-:W-:Y:S04]  /*1d90*/  STL.64 [R1+0x578], R150 ;  /* 0x0005789601007387 */ /* 0x000fe80000100a00 */
        /* <DEDUP_REMOVED lines=20> */
[----:B------:R0:W-:Y:S04]  /*1ee0*/  STL.64 [R1+0x4d0], R108 ;  /* 0x0004d06c01007387 */ /* 0x0001e80000100a00 */
[----:B0-----:R-:W2:Y:S04]  /*1ef0*/  LDL.LU R108, [R1] ;  /* 0x00000000016c7983 */ /* 0x001ea80000300800 */
[----:B------:R-:W2:Y:S04]  /*1f00*/  LDL.LU R109, [R1+0x4] ;  /* 0x00000400016d7983 */ /* 0x000ea80000300800 */
        /* <DEDUP_REMOVED lines=18> */
[----:B------:R-:W2:Y:S01]  /*2030*/  LDL.LU R128, [R1+0x50] ;  /* 0x0000500001807983 */ /* 0x000ea20000300800 */
        /* <DEDUP_REMOVED lines=31> */
[----:B------:R-:W-:Y:S01]  /*2230*/  UIADD3 UR8, UR5, 0x2, URZ ;  /* 0x0000000205087890 */ /* 0x000fe2000fffe03f */
[----:B------:R-:W-:Y:S01]  /*2240*/  IMAD.MOV.U32 R214, RZ, RZ, R22 ;  /* 0x000000ffffd67224 */ /* 0x000fe200078e0016 */
[----:B------:R-:W-:Y:S01]  /*2250*/  UIADD3 UR10, UR6, 0x2, URZ ;  /* 0x00000002060a7890 */ /* 0x000fe2000fffe03f */
[----:B------:R-:W-:Y:S01]  /*2260*/  IMAD.MOV.U32 R216, RZ, RZ, R20 ;  /* 0x000000ffffd87224 */ /* 0x000fe200078e0014 */
[----:B------:R-:W-:Y:S01]  /*2270*/  UMOV UR9, 0x40000040 ;  /* 0x4000004000097882 */ /* 0x000fe20000000000 */
[----:B------:R-:W-:Y:S01]  /*2280*/  IMAD.MOV.U32 R217, RZ, RZ, R19 ;  /* 0x000000ffffd97224 */ /* 0x000fe200078e0013 */
[----:B------:R-:W-:Y:S01]  /*2290*/  UMOV UR11, 0x40000040 ;  /* 0x40000040000b7882 */ /* 0x000fe20000000000 */
        /* <DEDUP_REMOVED lines=11> */
[----:B------:R-:W-:-:S06]  /*2350*/  IMAD.MOV.U32 R235, RZ, RZ, R0 ;  /* 0x000000ffffeb7224 */ /* 0x000fcc00078e0000 */
[----:B--2---:R-:W-:-:S06]  /*2360*/  WARPGROUP.ARRIVE ;  /* 0x00000000000079c5 */ /* 0x004fcc0000000000 */
[----:B------:R-:W-:Y:S03]  /*2370*/  IGMMA.64x256x32.S8.S8 R108, gdesc[UR8], R108, gsb0 ;  /* 0x06600000086c79f1 */ /* 0x000fe6000804106c */
[----:B------:R-:W-:Y:S02]  /*2380*/  WARPGROUP.DEPBAR.LE gsb0, 0x0 ;  /* 0x00008000000079c5 */ /* 0x000fe40000010000 */
[----:B------:R-:W-:Y:S04]  /*2390*/  STL.64 [R1], R108 ;  /* 0x0000006c01007387 */ /* 0x000fe80000100a00 */
        /* <DEDUP_REMOVED lines=63> */
[----:B0-----:R-:W2:Y:S04]  /*2790*/  LDL.LU.64 R150, [R1+0x578] ;  /* 0x0005780001967983 */ /* 0x001ea80000300a00 */
[----:B------:R-:W2:Y:S04]  /*27a0*/  LDL.LU.64 R148, [R1+0x570] ;  /* 0x0005700001947983 */ /* 0x000ea80000300a00 */
        /* <DEDUP_REMOVED lines=19> */
[----:B------:R-:W2:Y:S01]  /*28e0*/  LDL.LU.64 R108, [R1+0x4d0] ;  /* 0x0004d000016c7983 */ /* 0x000ea20000300a00 */
[----:B------:R-:W-:Y:S01]  /*28f0*/  UIADD3 UR8, UR5, 0x402, URZ ;  /* 0x0000040205087890 */ /* 0x000fe2000fffe03f */
[----:B------:R-:W-:Y:S01]  /*2900*/  UMOV UR9, 0x40000040 ;  /* 0x4000004000097882 */ /* 0x000fe20000000000 */
[----:B--2---:R-:W-:-:S07]  /*2910*/  WARPGROUP.ARRIVE ;  /* 0x00000000000079c5 */ /* 0x004fce0000000000 */
[----:B------:R-:W-:Y:S03]  /*2920*/  IGMMA.64x256x32.S8.S8 R24, gdesc[UR8], R24, gsb0 ;  /* 0x06600000081879f1 */ /* 0x000fe60008041018 */
        /* <DEDUP_REMOVED lines=65> */
[----:B0-----:R-:W2:Y:S04]  /*2d40*/  LDL.LU.64 R24, [R1] ;  /* 0x0000000001187983 */ /* 0x001ea80000300a00 */
        /* <DEDUP_REMOVED lines=63> */
[----:B------:R-:W-:-:S02]  /*3140*/  UIADD3 UR8, UR5, 0x4, URZ ;  /* 0x0000000405087890 */ /* 0x000fc4000fffe03f */
[----:B------:R-:W-:Y:S01]  /*3150*/  UIADD3 UR10, UR6, 0x4, URZ ;  /* 0x00000004060a7890 */ /* 0x000fe2000fffe03f */
[----:B------:R-:W-:Y:S01]  /*3160*/  UMOV UR9, 0x40000040 ;  /* 0x4000004000097882 */ /* 0x000fe20000000000 */
[----:B------:R-:W-:Y:S01]  /*3170*/  UMOV UR11, 0x40000040 ;  /* 0x40000040000b7882 */ /* 0x000fe20000000000 */
[----:B--2---:R-:W-:-:S06]  /*3180*/  WARPGROUP.ARRIVE ;  /* 0x00000000000079c5 */ /* 0x004fcc0000000000 */
[----:B------:R-:W-:Y:S03]  /*3190*/  IGMMA.64x256x32.S8.S8 R24, gdesc[UR8], R24, gsb0 ;  /* 0x06600000081879f1 */ /* 0x000fe60008041018 */
        /* <DEDUP_REMOVED lines=41> */
[----:B------:R0:W-:Y:S01]  /*3430*/  STL [R1+0x50], R44 ;  /* 0x0000502c01007387 */ /* 0x0001e20000100800 */
[----:B------:R-:W-:Y:S01]  /*3440*/  IMAD.MOV.U32 R206, RZ, RZ, R122 ;  /* 0x000000ffffce7224 */ /* 0x000fe200078e007a */
[----:B------:R-:W-:Y:S01]  /*3450*/  MOV R201, R117 ;  /* 0x0000007500c97202 */ /* 0x000fe20000000f00 */
[----:B------:R-:W-:Y:S01]  /*3460*/  IMAD.MOV.U32 R205, RZ, RZ, R121 ;  /* 0x000000ffffcd7224 */ /* 0x000fe200078e0079 */
[----:B------:R-:W2:Y:S01]  /*3470*/  LDL.LU.64 R150, [R1+0x4c8] ;  /* 0x0004c80001967983 */ /* 0x000ea20000300a00 */
        /* <DEDUP_REMOVED lines=96> */
[----:B------:R-:W-:-:S02]  /*3a80*/  IMAD.MOV.U32 R18, RZ, RZ, R46 ;  /* 0x000000ffff127224 */ /* 0x000fc400078e002e */
[----:B------:R-:W-:Y:S01]  /*3a90*/  IMAD.MOV.U32 R17, RZ, RZ, R47 ;  /* 0x000000ffff117224 */ /* 0x000fe200078e002f */
        /* <DEDUP_REMOVED lines=123> */
[----:B------:R-:W-:Y:S01]  /*4250*/  IMAD.MOV.U32 R222, RZ, RZ, R19 ;  /* 0x000000ffffde7224 */ /* 0x000fe200078e0013 */
[----:B------:R0:W5:Y:S01]  /*4260*/  LDL.LU R0, [R1+0x2c8] ;  /* 0x0002c80001007983 */ /* 0x0001620000300800 */
[----:B------:R-:W-:-:S02]  /*4270*/  IMAD.MOV.U32 R224, RZ, RZ, R14 ;  /* 0x000000ffffe07224 */ /* 0x000fc400078e000e */
[----:B------:R-:W-:Y:S01]  /*4280*/  IMAD.MOV.U32 R225, RZ, RZ, R13 ;  /* 0x000000ffffe17224 */ /* 0x000fe200078e000d */
[----:B------:R0:W5:Y:S01]  /*4290*/  LDL.LU R18, [R1+0x2c4] ;  /* 0x0002c40001127983 */ /* 0x0001620000300800 */
[----:B------:R-:W-:Y:S02]  /*42a0*/  IMAD.MOV.U32 R227, RZ, RZ, R11 ;  /* 0x000000ffffe37224 */ /* 0x000fe400078e000b */
[----:B------:R-:W-:Y:S01]  /*42b0*/  IMAD.MOV.U32 R228, RZ, RZ, R10 ;  /* 0x000000ffffe47224 */ /* 0x000fe200078e000a */
[----:B------:R0:W5:Y:S01]  /*42c0*/  LDL.LU R17, [R1+0x2c0] ;  /* 0x0002c00001117983 */ /* 0x0001620000300800 */
[----:B------:R-:W-:Y:S02]  /*42d0*/  IMAD.MOV.U32 R230, RZ, RZ, R8 ;  /* 0x000000ffffe67224 */ /* 0x000fe400078e0008 */
[----:B------:R-:W-:Y:S01]  /*42e0*/  IMAD.MOV.U32 R231, RZ, RZ, R7 ;  /* 0x000000ffffe77224 */ /* 0x000fe200078e0007 */
[----:B------:R0:W5:Y:S01]  /*42f0*/  LDL.LU R16, [R1+0x2bc] ;  /* 0x0002bc0001107983 */ /* 0x0001620000300800 */
[----:B------:R-:W-:-:S02]  /*4300*/  IMAD.MOV.U32 R233, RZ, RZ, R5 ;  /* 0x000000ffffe97224 */ /* 0x000fc400078e0005 */
[----:B------:R-:W-:Y:S01]  /*4310*/  IMAD.MOV.U32 R234, RZ, RZ, R4 ;  /* 0x000000ffffea7224 */ /* 0x000fe200078e0004 */
[----:B------:R0:W5:Y:S05]  /*4320*/  LDL.LU R2, [R1+0x2b8] ;  /* 0x0002b80001027983 */ /* 0x00016a0000300800 */
        /* <DEDUP_REMOVED lines=67> */
[----:B-1----:R-:W2:Y:S04]  /*4760*/  LDL.LU.64 R150, [R1+0x2b0] ;  /* 0x0002b00001967983 */ /* 0x002ea80000300a00 */
        /* <DEDUP_REMOVED lines=26> */
[----:B0-----:R-:W-:Y:S05]  /*4910*/  @!P1 BRA `(.L_x_18) ;  /* 0x0000004000bc9947 */ /* 0x001fea0003800000 */
[----:B------:R-:W-:Y:S01]  /*4920*/  UIADD3 UR6, UR39, 0x1, URZ ;  /* 0x0000000127067890 */ /* 0x000fe2000fffe03f */
[----:B-----5:R-:W-:Y:S01]  /*4930*/  R2UR UR5, R2 ;  /* 0x00000000020572ca */ /* 0x020fe200000e0000 */
[----:B------:R-:W-:Y:S02]  /*4940*/  UMOV UR12, UR39 ;  /* 0x00000027000c7c82 */ /* 0x000fe40008000000 */
[----:B------:R-:W-:-:S04]  /*4950*/  UISETP.NE.AND UP0, UPT, UR6, 0x3, UPT ;  /* 0x000000030600788c */ /* 0x000fc8000bf05270 */
[----:B------:R-:W-:Y:S02]  /*4960*/  USEL UR7, URZ, 0x1, UP0 ;  /* 0x000000013f077887 */ /* 0x000fe40008000000 */
[----:B------:R-:W-:Y:S02]  /*4970*/  USEL UR6, UR6, URZ, UP0 ;  /* 0x0000003f06067287 */ /* 0x000fe40008000000 */
[----:B------:R-:W-:-:S12]  /*4980*/  ULOP3.LUT UR7, UR38, UR7, URZ, 0x3c, !UPT ;  /* 0x0000000726077292 */ /* 0x000fd8000f8e3c3f */
.L_x_25:
[----:B0-----:R-:W-:Y:S05]  /*4990*/  @!P0 BRA `(.L_x_19) ;  /* 0x0000000000048947 */ /* 0x001fea0003800000 */
[----:B------:R-:W-:Y:S01]  /*49a0*/  BPT.TRAP 0x1 ;  /* 0x000000040000795c */ /* 0x000fe20000300000 */
.L_x_19:
[----:B------:R-:W0:Y:S01]  /*49b0*/  S2UR UR9, SR_CgaCtaId ;  /* 0x00000000000979c3 */ /* 0x000e220000008800 */
[----:B------:R-:W-:Y:S01]  /*49c0*/  UMOV UR8, 0x400 ;  /* 0x0000040000087882 */ /* 0x000fe20000000000 */
[----:B------:R-:W-:Y:S02]  /*49d0*/  IMAD.U32 R3, RZ, RZ, UR7 ;  /* 0x00000007ff037e24 */ /* 0x000fe4000f8e00ff */
[----:B------:R-:W-:-:S03]  /*49e0*/  IMAD.U32 R2, RZ, RZ, UR6 ;  /* 0x00000006ff027e24 */ /* 0x000fc6000f8e00ff */
[----:B------:R-:W-:Y:S01]  /*49f0*/  SHF.L.U32 R3, R3, 0x1f, RZ ;  /* 0x0000001f03037819 */ /* 0x000fe200000006ff */
[----:B0-----:R-:W-:-:S06]  /*4a00*/  ULEA UR8, UR9, UR8, 0x18 ;  /* 0x0000000809087291 */ /* 0x001fcc000f8ec03f */
[----:B------:R-:W-:-:S05]  /*4a10*/  MOV R0, UR8 ;  /* 0x0000000800007c02 */ /* 0x000fca0008000f00 */
[----:B------:R-:W-:-:S04]  /*4a20*/  IMAD R2, R2, 0x8, R0 ;  /* 0x0000000802027824 */ /* 0x000fc800078e0200 */
[----:B------:R0:W1:Y:S01]  /*4a30*/  SYNCS.PHASECHK.TRANS64.TRYWAIT P1, [R2+URZ], R3 ;  /* 0x00000003020075a7 */ /* 0x000062000802017f */
[----:B------:R-:W-:Y:S05]  /*4a40*/  @!P0 BRA `(.L_x_20) ;  /* 0x0000000000048947 */ /* 0x000fea0003800000 */
[----:B------:R-:W-:Y:S01]  /*4a50*/  BPT.TRAP 0x1 ;  /* 0x000000040000795c */ /* 0x000fe20000300000 */
.L_x_20:
[----:B-1----:R-:W-:Y:S05]  /*4a60*/  @P1 BRA `(.L_x_21) ;  /* 0x0000000000081947 */ /* 0x002fea0003800000 */
[----:B------:R-:W1:Y:S02]  /*4a70*/  SYNCS.PHASECHK.TRANS64.TRYWAIT P1, [R2+URZ], R3 ;  /* 0x00000003020075a7 */ /* 0x000e64000802017f */
[----:B-1----:R-:W-:Y:S05]  /*4a80*/  @!P1 BRA `(.L_x_22) ;  /* 0x0000013800349947 */ /* 0x002fea0003800000 */
.L_x_21:
        /* <DEDUP_REMOVED lines=64> */
[----:B--2---:R-:W2:Y:S04]  /*4e90*/  LDL.LU.64 R24, [R1] ;  /* 0x0000000001187983 */ /* 0x004ea80000300a00 */
        /* <DEDUP_REMOVED lines=63> */
[----:B------:R-:W-:-:S02]  /*5290*/  ULEA UR13, UR6, UR45, 0xb ;  /* 0x0000002d060d7291 */ /* 0x000fc4000f8e583f */
[----:B------:R-:W-:Y:S01]  /*52a0*/  ULEA UR14, UR6, UR4, 0xb ;  /* 0x00000004060e7291 */ /* 0x000fe2000f8e583f */
[----:B------:R-:W-:Y:S01]  /*52b0*/  STL [R1+0x2c4], R18 ;  /* 0x0002c41201007387 */ /* 0x000fe20000100800 */
[----:B------:R-:W-:Y:S01]  /*52c0*/  UMOV UR9, 0x40000040 ;  /* 0x4000004000097882 */ /* 0x000fe20000000000 */
[----:B------:R-:W-:Y:S02]  /*52d0*/  UMOV UR11, 0x40000040 ;  /* 0x40000040000b7882 */ /* 0x000fe40000000000 */
[----:B------:R-:W-:Y:S01]  /*52e0*/  UMOV UR8, UR13 ;  /* 0x0000000d00087c82 */ /* 0x000fe20008000000 */
[----:B------:R-:W-:Y:S01]  /*52f0*/  STL [R1+0x2c0], R17 ;  /* 0x0002c01101007387 */ /* 0x000fe20000100800 */
[----:B------:R-:W-:-:S03]  /*5300*/  UMOV UR10, UR14 ;  /* 0x0000000e000a7c82 */ /* 0x000fc60008000000 */
[----:B------:R-:W-:Y:S04]  /*5310*/  STL [R1+0x2bc], R16 ;  /* 0x0002bc1001007387 */ /* 0x000fe80000100800 */
[----:B------:R3:W-:Y:S01]  /*5320*/  STL [R1+0x2b8], R0 ;  /* 0x0002b80001007387 */ /* 0x0007e20000100800 */
[----:B--2---:R-:W-:-:S06]  /*5330*/  WARPGROUP.ARRIVE ;  /* 0x00000000000079c5 */ /* 0x004fcc0000000000 */
[----:B------:R-:W-:Y:S03]  /*5340*/  IGMMA.64x256x32.S8.S8 R24, gdesc[UR8], R24, gsb0 ;  /* 0x06600000081879f1 */ /* 0x000fe60008041018 */
[----:B------:R-:W-:Y:S02]  /*5350*/  WARPGROUP.DEPBAR.LE gsb0, 0x0 ;  /* 0x00008000000079c5 */ /* 0x000fe40000010000 */
[----:B------:R-:W-:Y:S01]  /*5360*/  STL.64 [R1], R24 ;  /* 0x0000001801007387 */ /* 0x000fe20000100a00 */
[----:B01----:R-:W-:Y:S01]  /*5370*/  IMAD.MOV.U32 R2, RZ, RZ, R150 ;  /* 0x000000ffff027224 */ /* 0x003fe200078e0096 */
[----:B---3--:R-:W-:Y:S01]  /*5380*/  MOV R0, R151 ;  /* 0x0000009700007202 */ /* 0x008fe20000000f00 */
[----:B------:R-:W-:Y:S01]  /*5390*/  IMAD.MOV.U32 R3, RZ, RZ, R149 ;  /* 0x000000ffff037224 */ /* 0x000fe200078e0095 */
[----:B------:R-:W-:Y:S01]  /*53a0*/  STL.64 [R1+0x8], R26 ;  /* 0x0000081a01007387 */ /* 0x000fe20000100a00 */
        /* <DEDUP_REMOVED lines=253> */
[----:B------:R-:W-:-:S02]  /*6380*/  IMAD.MOV.U32 R150, RZ, RZ, R214 ;  /* 0x000000ffff967224 */ /* 0x000fc400078e00d6 */
[----:B------:R-:W-:Y:S01]  /*6390*/  IMAD.MOV.U32 R151, RZ, RZ, R213 ;  /* 0x000000ffff977224 */ /* 0x000fe200078e00d5 */
[----:B------:R-:W-:Y:S01]  /*63a0*/  MOV R213, R23 ;  /* 0x0000001700d57202 */ /* 0x000fe20000000f00 */
        /* <DEDUP_REMOVED lines=14> */
[----:B------:R-:W-:Y:S01]  /*6490*/  IMAD.MOV.U32 R235, RZ, RZ, R0 ;  /* 0x000000ffffeb7224 */ /* 0x000fe200078e0000 */
[----:B------:R-:W-:Y:S02]  /*64a0*/  UIADD3 UR8, UR13, 0x2, URZ ;  /* 0x000000020d087890 */ /* 0x000fe4000fffe03f */
[----:B------:R-:W-:Y:S01]  /*64b0*/  UIADD3 UR10, UR14, 0x2, URZ ;  /* 0x000000020e0a7890 */ /* 0x000fe2000fffe03f */
[----:B------:R-:W-:Y:S01]  /*64c0*/  UMOV UR9, 0x40000040 ;  /* 0x4000004000097882 */ /* 0x000fe20000000000 */
[----:B------:R-:W-:Y:S01]  /*64d0*/  UMOV UR11, 0x40000040 ;  /* 0x40000040000b7882 */ /* 0x000fe20000000000 */
        /* <DEDUP_REMOVED lines=235> */
[----:B------:R-:W-:Y:S01]  /*7390*/  STL.64 [R1+0x30], R36 ;  /* 0x0000302401007387 */ /* 0x000fe20000100a00 */
[----:B------:R-:W-:-:S03]  /*73a0*/  IMAD.MOV.U32 R3, RZ, RZ, R150 ;  /* 0x000000ffff037224 */ /* 0x000fc600078e0096 */
[----:B------:R-:W-:Y:S01]  /*73b0*/  STL.64 [R1+0x38], R38 ;  /* 0x0000382601007387 */ /* 0x000fe20000100a00 */
[----:B------:R-:W-:-:S03]  /*73c0*/  MOV R2, R151 ;  /* 0x0000009700027202 */ /* 0x000fc60000000f00 */
[----:B------:R-:W-:Y:S01]  /*73d0*/  STL.64 [R1+0x40], R40 ;  /* 0x0000402801007387 */ /* 0x000fe20000100a00 */
[----:B------:R-:W-:Y:S01]  /*73e0*/  IMAD.MOV.U32 R5, RZ, RZ, R148 ;  /* 0x000000ffff057224 */ /* 0x000fe200078e0094 */
[----:B------:R-:W-:Y:S02]  /*73f0*/  MOV R4, R149 ;  /* 0x0000009500047202 */ /* 0x000fe40000000f00 */
[----:B------:R-:W-:Y:S01]  /*7400*/  STL.64 [R1+0x48], R42 ;  /* 0x0000482a01007387 */ /* 0x000fe20000100a00 */
[----:B------:R-:W-:Y:S01]  /*7410*/  IMAD.MOV.U32 R7, RZ, RZ, R146 ;  /* 0x000000ffff077224 */ /* 0x000fe200078e0092 */
[----:B------:R-:W-:Y:S02]  /*7420*/  MOV R6, R147 ;  /* 0x0000009300067202 */ /* 0x000fe40000000f00 */
[----:B------:R0:W-:Y:S01]  /*7430*/  STL [R1+0x50], R44 ;  /* 0x0000502c01007387 */ /* 0x0001e20000100800 */
[----:B------:R-:W-:Y:S01]  /*7440*/  IMAD.MOV.U32 R9, RZ, RZ, R144 ;  /* 0x000000ffff097224 */ /* 0x000fe200078e0090 */
[----:B------:R-:W-:-:S02]  /*7450*/  MOV R8, R145 ;  /* 0x0000009100087202 */ /* 0x000fc40000000f00 */
[----:B------:R-:W2:Y:S01]  /*7460*/  LDL.LU.64 R150, [R1+0x4c0] ;  /* 0x0004c00001967983 */ /* 0x000ea20000300a00 */
[----:B------:R-:W-:Y:S01]  /*7470*/  IMAD.MOV.U32 R11, RZ, RZ, R142 ;  /* 0x000000ffff0b7224 */ /* 0x000fe200078e008e */
[----:B------:R-:W-:Y:S02]  /*7480*/  MOV R10, R143 ;  /* 0x0000008f000a7202 */ /* 0x000fe40000000f00 */
[----:B------:R-:W2:Y:S01]  /*7490*/  LDL.LU.64 R148, [R1+0x4b8] ;  /* 0x0004b80001947983 */ /* 0x000ea20000300a00 */
[----:B------:R-:W-:Y:S01]  /*74a0*/  IMAD.MOV.U32 R13, RZ, RZ, R140 ;  /* 0x000000ffff0d7224 */ /* 0x000fe200078e008c */
[----:B------:R-:W-:Y:S02]  /*74b0*/  MOV R12, R141 ;  /* 0x0000008d000c7202 */ /* 0x000fe40000000f00 */
[----:B------:R-:W2:Y:S01]  /*74c0*/  LDL.LU.64 R146, [R1+0x4b0] ;  /* 0x0004b00001927983 */ /* 0x000ea20000300a00 */
        /* <DEDUP_REMOVED lines=66> */
[----:B------:R-:W-:Y:S01]  /*78f0*/  MOV R178, R94 ;  /* 0x0000005e00b27202 */ /* 0x000fe20000000f00 */
[----:B------:R-:W-:Y:S02]  /*7900*/  IMAD.MOV.U32 R179, RZ, RZ, R95 ;  /* 0x000000ffffb37224 */ /* 0x000fe400078e005f */
[----:B------:R-:W2:Y:S01]  /*7910*/  LDL.LU.64 R100, [R1+0x3f8] ;  /* 0x0003f80001647983 */ /* 0x000ea20000300a00 */
[----:B------:R-:W-:-:S03]  /*7920*/  IMAD.MOV.U32 R176, RZ, RZ, R92 ;  /* 0x000000ffffb07224 */ /* 0x000fc600078e005c */
[----:B------:R-:W2:Y:S01]  /*7930*/  LDL.LU.64 R98, [R1+0x3f0] ;  /* 0x0003f00001627983 */ /* 0x000ea20000300a00 */
[----:B------:R-:W-:Y:S01]  /*7940*/  IMAD.MOV.U32 R177, RZ, RZ, R93 ;  /* 0x000000ffffb17224 */ /* 0x000fe200078e005d */
[----:B------:R-:W-:Y:S02]  /*7950*/  MOV R175, R91 ;  /* 0x0000005b00af7202 */ /* 0x000fe40000000f00 */
[----:B------:R-:W2:Y:S01]  /*7960*/  LDL.LU.64 R96, [R1+0x3e8] ;  /* 0x0003e80001607983 */ /* 0x000ea20000300a00 */
[----:B------:R-:W-:Y:S01]  /*7970*/  IMAD.MOV.U32 R174, RZ, RZ, R90 ;  /* 0x000000ffffae7224 */ /* 0x000fe200078e005a */
[----:B------:R-:W-:Y:S02]  /*7980*/  MOV R172, R88 ;  /* 0x0000005800ac7202 */ /* 0x000fe40000000f00 */
[----:B------:R-:W2:Y:S01]  /*7990*/  LDL.LU.64 R94, [R1+0x3e0] ;  /* 0x0003e000015e7983 */ /* 0x000ea20000300a00 */
[----:B------:R-:W-:-:S03]  /*79a0*/  IMAD.MOV.U32 R173, RZ, RZ, R89 ;  /* 0x000000ffffad7224 */ /* 0x000fc600078e0059 */
[----:B------:R-:W2:Y:S01]  /*79b0*/  LDL.LU.64 R92, [R1+0x3d8] ;  /* 0x0003d800015c7983 */ /* 0x000ea20000300a00 */
[----:B------:R-:W-:Y:S01]  /*79c0*/  IMAD.MOV.U32 R170, RZ, RZ, R86 ;  /* 0x000000ffffaa7224 */ /* 0x000fe200078e0056 */
[----:B------:R-:W-:Y:S01]  /*79d0*/  MOV R169, R85 ;  /* 0x0000005500a97202 */ /* 0x000fe20000000f00 */
[----:B------:R-:W-:Y:S01]  /*79e0*/  IMAD.MOV.U32 R171, RZ, RZ, R87 ;  /* 0x000000ffffab7224 */ /* 0x000fe200078e0057 */
        /* <DEDUP_REMOVED lines=60> */
[----:B------:R-:W-:-:S03]  /*7db0*/  IMAD.MOV.U32 R18, RZ, RZ, R45 ;  /* 0x000000ffff127224 */ /* 0x000fc600078e002d */
        /* <DEDUP_REMOVED lines=103> */
[----:B------:R-:W-:Y:S01]  /*8430*/  UIADD3 UR8, UR13, 0x6, URZ ;  /* 0x000000060d087890 */ /* 0x000fe2000fffe03f */
[----:B------:R0:W5:Y:S01]  /*8440*/  LDL.LU R18, [R1+0x2c4] ;  /* 0x0002c40001127983 */ /* 0x0001620000300800 */
[----:B------:R-:W-:Y:S01]  /*8450*/  UIADD3 UR10, UR14, 0x6, URZ ;  /* 0x000000060e0a7890 */ /* 0x000fe2000fffe03f */
[----:B------:R-:W-:Y:S01]  /*8460*/  UMOV UR9, 0x40000040 ;  /* 0x4000004000097882 */ /* 0x000fe20000000000 */
[----:B------:R-:W-:Y:S01]  /*8470*/  UMOV UR11, 0x40000040 ;  /* 0x40000040000b7882 */ /* 0x000fe20000000000 */
[----:B------:R0:W5:Y:S04]  /*8480*/  LDL.LU R17, [R1+0x2c0] ;  /* 0x0002c00001117983 */ /* 0x0001680000300800 */
[----:B------:R0:W5:Y:S04]  /*8490*/  LDL.LU R16, [R1+0x2bc] ;  /* 0x0002bc0001107983 */ /* 0x0001680000300800 */
[----:B------:R0:W5:Y:S01]  /*84a0*/  LDL.LU R0, [R1+0x2b8] ;  /* 0x0002b80001007983 */ /* 0x0001620000300800 */
        /* <DEDUP_REMOVED lines=95> */
[----:B------:R-:W-:Y:S01]  /*8aa0*/  BPT.TRAP 0x1 ;  /* 0x000000040000795c */ /* 0x000fe20000300000 */
.L_x_23:
[----:B------:R-:W-:Y:S01]  /*8ab0*/  IMAD.U32 R2, RZ, RZ, UR12 ;  /* 0x0000000cff027e24 */ /* 0x000fe2000f8e00ff */
[----:B------:R-:W-:-:S04]  /*8ac0*/  UISETP.GT.U32.AND UP0, UPT, UR40, 0x1, UPT ;  /* 0x000000012800788c */ /* 0x000fc8000bf04070 */
[----:B-----5:R-:W-:Y:S02]  /*8ad0*/  LEA R2, R2, R0, 0x3 ;  /* 0x0000000002027211 */ /* 0x020fe400078e18ff */
[----:B------:R-:W-:-:S03]  /*8ae0*/  PLOP3.LUT P1, PT, PT, PT, UP0, 0x80, 0x0 ;  /* 0x000000000000781c */ /* 0x000fc60003f2f008 */
[----:B------:R-:W-:-:S05]  /*8af0*/  VIADD R2, R2, 0x18 ;  /* 0x0000001802027836 */ /* 0x000fca0000000000 */
[----:B------:R-:W-:-:S04]  /*8b00*/  PRMT R2, RZ, 0x654, R2 ;  /* 0x00000654ff027816 */ /* 0x000fc80000000002 */
[----:B------:R0:W-:Y:S01]  /*8b10*/  SYNCS.ARRIVE.TRANS64.RED.A1T0 RZ, [R2+URZ], RZ ;  /* 0x000000ff02ff79a7 */ /* 0x0001e2000810043f */
[----:B------:R-:W-:Y:S05]  /*8b20*/  @P1 BRA `(.L_x_24) ;  /* 0x0000000000041947 */ /* 0x000fea0003800000 */
[----:B------:R-:W-:Y:S01]  /*8b30*/  BPT.TRAP 0x1 ;  /* 0x000000040000795c */ /* 0x000fe20000300000 */
.L_x_24:
[----:B------:R-:W-:Y:S02]  /*8b40*/  UISETP.GT.AND UP2, UPT, UR5, 0x1, UPT ;  /* 0x000000010500788c */ /* 0x000fe4000bf44270 */
[----:B------:R-:W-:Y:S02]  /*8b50*/  UIADD3 UR6, UR6, 0x1, URZ ;  /* 0x0000000106067890 */ /* 0x000fe4000fffe03f */
[----:B------:R-:W-:Y:S02]  /*8b60*/  UIADD3 UR12, UR12, 0x1, URZ ;  /* 0x000000010c0c7890 */ /* 0x000fe4000fffe03f */
[----:B------:R-:W-:Y:S01]  /*8b70*/  PLOP3.LUT P1, PT, PT, PT, UP2, 0x80, 0x0 ;  /* 0x000000000000781c */ /* 0x000fe20003f2f028 */
[----:B------:R-:W-:Y:S02]  /*8b80*/  UISETP.NE.AND UP0, UPT, UR6, 0x3, UPT ;  /* 0x000000030600788c */ /* 0x000fe4000bf05270 */
[----:B------:R-:W-:Y:S02]  /*8b90*/  UIADD3 UR8, UR5, -0x1, URZ ;  /* 0xffffffff05087890 */ /* 0x000fe4000fffe03f */
[----:B------:R-:W-:-:S02]  /*8ba0*/  USEL UR5, URZ, 0x1, UP0 ;  /* 0x000000013f057887 */ /* 0x000fc40008000000 */
[----:B------:R-:W-:Y:S02]  /*8bb0*/  UISETP.NE.AND UP1, UPT, UR12, 0x3, UPT ;  /* 0x000000030c00788c */ /* 0x000fe4000bf25270 */
[----:B------:R-:W-:Y:S02]  /*8bc0*/  ULOP3.LUT UR7, UR7, UR5, URZ, 0x3c, !UPT ;  /* 0x0000000507077292 */ /* 0x000fe4000f8e3c3f */
[----:B------:R-:W-:Y:S02]  /*8bd0*/  USEL UR6, UR6, URZ, UP0 ;  /* 0x0000003f06067287 */ /* 0x000fe40008000000 */
[----:B------:R-:W-:Y:S01]  /*8be0*/  USEL UR12, UR12, URZ, UP1 ;  /* 0x0000003f0c0c7287 */ /* 0x000fe20008800000 */
[----:B------:R-:W-:Y:S01]  /*8bf0*/  UMOV UR5, UR8 ;  /* 0x0000000800057c82 */ /* 0x000fe20008000000 */
[----:B------:R-:W-:Y:S10]  /*8c00*/  @P1 BRA `(.L_x_25) ;  /* 0xffffffbc00601947 */ /* 0x000ff4000383ffff */
.L_x_18:
[----:B0----5:R-:W0:Y:S02]  /*8c10*/  LDC R2, c[0x0][0x28c] ;  /* 0x0000a300ff027b82 */ /* 0x021e240000000800 */
[----:B0-----:R-:W-:-:S13]  /*8c20*/  ISETP.GE.AND P1, PT, R2, 0x1, PT ;  /* 0x000000010200780c */ /* 0x001fda0003f26270 */
[----:B------:R-:W-:Y:S05]  /*8c30*/  @!P1 BRA `(.L_x_26) ;  /* 0x0000000000449947 */ /* 0x000fea0003800000 */
[----:B------:R-:W-:Y:S05]  /*8c40*/  @!P0 BRA `(.L_x_27) ;  /* 0x0000000000048947 */ /* 0x000fea0003800000 */
[----:B------:R-:W-:Y:S01]  /*8c50*/  BPT.TRAP 0x1 ;  /* 0x000000040000795c */ /* 0x000fe20000300000 */
.L_x_27:
[----:B------:R-:W-:-:S04]  /*8c60*/  UISETP.LT.AND UP0, UPT, UR44, 0x1, UPT ;  /* 0x000000012c00788c */ /* 0x000fc8000bf01270 */
[----:B------:R-:W-:Y:S02]  /*8c70*/  USEL UR6, UR44, 0x1, UP0 ;  /* 0x000000012c067887 */ /* 0x000fe40008000000 */
[----:B------:R-:W-:Y:S02]  /*8c80*/  UISETP.GT.U32.AND UP0, UPT, UR40, 0x1, UPT ;  /* 0x000000012800788c */ /* 0x000fe4000bf04070 */
[----:B------:R-:W-:-:S04]  /*8c90*/  UIADD3 UR6, UR39, UR44, -UR6 ;  /* 0x0000002c27067290 */ /* 0x000fc8000fffe806 */
[----:B------:R-:W-:Y:S01]  /*8ca0*/  UIMAD.WIDE.U32 UR4, UR6, -0x55555555, URZ ;  /* 0xaaaaaaab060478a5 */ /* 0x000fe2000f8e003f */
[----:B------:R-:W-:-:S03]  /*8cb0*/  PLOP3.LUT P0, PT, PT, PT, UP0, 0x80, 0x0 ;  /* 0x000000000000781c */ /* 0x000fc60003f0f008 */
[----:B------:R-:W-:-:S04]  /*8cc0*/  USHF.R.U32.HI UR4, URZ, 0x1, UR5 ;  /* 0x000000013f047899 */ /* 0x000fc80008011605 */
[----:B------:R-:W-:-:S06]  /*8cd0*/  UIMAD UR6, UR4, -0x3, UR6 ;  /* 0xfffffffd040678a4 */ /* 0x000fcc000f8e0206 */
[----:B------:R-:W-:-:S05]  /*8ce0*/  MOV R2, UR6 ;  /* 0x0000000600027c02 */ /* 0x000fca0008000f00 */
[----:B------:R-:W-:-:S05]  /*8cf0*/  IMAD R0, R2, 0x8, R0 ;  /* 0x0000000802007824 */ /* 0x000fca00078e0200 */
[----:B------:R-:W-:-:S04]  /*8d00*/  IADD3 R0, R0, 0x18, RZ ;  /* 0x0000001800007810 */ /* 0x000fc80007ffe0ff */
[----:B------:R-:W-:-:S04]  /*8d10*/  PRMT R0, RZ, 0x654, R0 ;  /* 0x00000654ff007816 */ /* 0x000fc80000000000 */
[----:B------:R0:W-:Y:S01]  /*8d20*/  SYNCS.ARRIVE.TRANS64.RED.A1T0 RZ, [R0+URZ], RZ ;  /* 0x000000ff00ff79a7 */ /* 0x0001e2000810043f */
[----:B------:R-:W-:Y:S05]  /*8d30*/  @P0 BRA `(.L_x_26) ;  /* 0x0000000000040947 */ /* 0x000fea0003800000 */
[----:B------:R-:W-:Y:S01]  /*8d40*/  BPT.TRAP 0x1 ;  /* 0x000000040000795c */ /* 0x000fe20000300000 */
.L_x_26:
[----:B------:R-:W1:Y:S01]  /*8d50*/  S2R R6, SR_TID.X ;  /* 0x0000000000067919 */ /* 0x000e620000002100 */
[----:B------:R-:W-:Y:S01]  /*8d60*/  IMAD.MOV.U32 R13, RZ, RZ, 0x6540 ;  /* 0x00006540ff0d7424 */ /* 0x000fe200078e00ff */
[----:B------:R-:W-:Y:S02]  /*8d70*/  UIMAD.WIDE UR8, UR41, 0x100, URZ ;  /* 0x00000100290878a5 */ /* 0x000fe4000f8e023f */
[----:B------:R-:W-:Y:S01]  /*8d80*/  USHF.R.S32.HI UR10, URZ, 0x1f, UR43 ;  /* 0x0000001f3f0a7899 */ /* 0x000fe2000801142b */
[----:B------:R-:W-:Y:S01]  /*8d90*/  ULDC.64 UR6, c[0x0][0x5d0] ;  /* 0x0001740000067ab9 */ /* 0x000fe20000000a00 */
[----:B------:R-:W-:Y:S02]  /*8da0*/  USHF.L.U32 UR41, UR41, 0x8, URZ ;  /* 0x0000000829297899 */ /* 0x000fe4000800063f */
[----:B------:R-:W-:Y:S02]  /*8db0*/  UIMAD UR4, UR10, UR6, URZ ;  /* 0x000000060a0472a4 */ /* 0x000fe4000f8e023f */
[----:B------:R-:W-:-:S02]  /*8dc0*/  UIADD3 UR39, UR44, UR39, URZ ;  /* 0x000000272c277290 */ /* 0x000fc4000fffe03f */
[----:B------:R-:W-:Y:S02]  /*8dd0*/  UIMAD UR4, UR43, UR7, UR4 ;  /* 0x000000072b0472a4 */ /* 0x000fe4000f8e0204 */
[----:B------:R-:W-:Y:S02]  /*8de0*/  UISETP.GT.U32.AND UP1, UPT, UR39, 0x2, UPT ;  /* 0x000000022700788c */ /* 0x000fe4000bf24070 */
[----:B------:R-:W-:Y:S02]  /*8df0*/  UISETP.GE.U32.AND UP2, UPT, UR44, 0x3, UPT ;  /* 0x000000032c00788c */ /* 0x000fe4000bf46070 */
[----:B------:R-:W-:Y:S01]  /*8e00*/  UISETP.LT.U32.AND UP1, UPT, UR44, 0x3, UP1 ;  /* 0x000000032c00788c */ /* 0x000fe20008f21070 */
[--C-:B-1----:R-:W-:Y:S02]  /*8e10*/  SHF.R.U32.HI R2, RZ, 0x7, R6.reuse ;  /* 0x00000007ff027819 */ /* 0x102fe40000011606 */
[----:B------:R-:W-:Y:S02]  /*8e20*/  SHF.R.U32.HI R3, RZ, 0x2, R6 ;  /* 0x00000002ff037819 */ /* 0x000fe40000011606 */
[----:B------:R-:W-:-:S02]  /*8e30*/  LOP3.LUT R2, R2, 0x1, RZ, 0xc0, !PT ;  /* 0x0000000102027812 */ /* 0x000fc400078ec0ff */
[C---:B------:R-:W-:Y:S02]  /*8e40*/  SHF.L.U32 R12, R6.reuse, 0x1, RZ ;  /* 0x00000001060c7819 */ /* 0x040fe400000006ff */
[----:B------:R-:W-:Y:S01]  /*8e50*/  LOP3.LUT R4, R6, 0x60, RZ, 0xc0, !PT ;  /* 0x0000006006047812 */ /* 0x000fe200078ec0ff */
[----:B------:R-:W-:Y:S01]  /*8e60*/  IMAD.SHL.U32 R158, R2, 0x40, RZ ;  /* 0x00000040029e7824 */ /* 0x000fe200078e00ff */
[----:B------:R-:W-:Y:S02]  /*8e70*/  LOP3.LUT R3, R3, 0x7, RZ, 0xc0, !PT ;  /* 0x0000000703037812 */ /* 0x000fe400078ec0ff */
[----:B------:R-:W-:Y:S02]  /*8e80*/  LOP3.LUT R12, R12, 0x6, RZ, 0xc0, !PT ;  /* 0x000000060c0c7812 */ /* 0x000fe400078ec0ff */
[----:B------:R-:W-:Y:S02]  /*8e90*/  SHF.R.U32.HI R4, RZ, 0x1, R4 ;  /* 0x00000001ff047819 */ /* 0x000fe40000011604 */
[----:B------:R-:W-:-:S02]  /*8ea0*/  LOP3.LUT R158, R158, 0x40, R3, 0xe2, !PT ;  /* 0x000000409e9e7812 */ /* 0x000fc400078ee203 */
[----:B------:R-:W-:Y:S01]  /*8eb0*/  PRMT R12, R12, R13, UR42 ;  /* 0x0000002a0c0c7e16 */ /* 0x000fe2000800000d */
[----:B------:R-:W-:Y:S01]  /*8ec0*/  USHF.L.U32 UR42, UR42, 0x8, URZ ;  /* 0x000000082a2a7899 */ /* 0x000fe2000800063f */
[----:B0-----:R-:W-:Y:S01]  /*8ed0*/  IADD3 R0, RZ, -R4, -R3 ;  /* 0x80000004ff007210 */ /* 0x001fe20007ffe803 */
[----:B------:R-:W-:Y:S01]  /*8ee0*/  IMAD.MOV.U32 R3, RZ, RZ, -0x2 ;  /* 0xfffffffeff037424 */ /* 0x000fe200078e00ff */
[----:B------:R-:W-:Y:S02]  /*8ef0*/  LOP3.LUT R158, R158, UR8, R4, 0xfe, !PT ;  /* 0x000000089e9e7c12 */ /* 0x000fe4000f8efe04 */
[----:B------:R-:W-:Y:S01]  /*8f00*/  SHF.R.S32.HI R13, RZ, 0x1f, R12 ;  /* 0x0000001fff0d7819 */ /* 0x000fe2000001140c */
[----:B------:R-:W-:Y:S01]  /*8f10*/  IMAD R0, R2, -0x40, R0 ;  /* 0xffffffc002007824 */ /* 0x000fe200078e0200 */
[----:B------:R-:W-:Y:S01]  /*8f20*/  MOV R4, UR6 ;  /* 0x0000000600047c02 */ /* 0x000fe20008000f00 */
[----:B------:R-:W-:Y:S02]  /*8f30*/  ULDC UR6, c[0x0][0x284] ;  /* 0x0000a10000067ab9 */ /* 0x000fe40000000800 */
[----:B------:R-:W-:-:S02]  /*8f40*/  MOV R19, UR6 ;  /* 0x0000000600137c02 */ /* 0x000fc40008000f00 */
[----:B------:R-:W-:Y:S02]  /*8f50*/  IMAD.WIDE.U32 R4, R4, UR43, R12 ;  /* 0x0000002b04047c25 */ /* 0x000fe4000f8e000c */
[----:B------:R-:W-:Y:S02]  /*8f60*/  IADD3 R19, R19, -UR41, R0 ;  /* 0x8000002913137c10 */ /* 0x000fe4000fffe000 */
[----:B------:R-:W-:Y:S01]  /*8f70*/  VIADD R5, R5, UR4 ;  /* 0x0000000405057c36 */ /* 0x000fe20008000000 */
[----:B------:R-:W-:Y:S01]  /*8f80*/  ULDC UR4, c[0x0][0x288] ;  /* 0x0000a20000047ab9 */ /* 0x000fe20000000800 */
[----:B------:R-:W-:Y:S01]  /*8f90*/  LOP3.LUT R0, R6, 0x3, RZ, 0xc0, !PT ;  /* 0x0000000306007812 */ /* 0x000fe200078ec0ff */
[----:B------:R-:W-:-:S04]  /*8fa0*/  UISETP.GE.AND UP0, UPT, UR42, UR4, UPT ;  /* 0x000000042a00728c */ /* 0x000fc8000bf06270 */
[----:B------:R-:W-:Y:S01]  /*8fb0*/  UISETP.GE.OR UP0, UPT, UR41, UR6, UP0 ;  /* 0x000000062900728c */ /* 0x000fe20008706670 */
[----:B------:R-:W-:Y:S01]  /*8fc0*/  IMAD R0, R0, R3, UR4 ;  /* 0x0000000400007e24 */ /* 0x000fe2000f8e0203 */
[----:B------:R-:W-:Y:S02]  /*8fd0*/  UIMAD.WIDE.U32 UR4, UR39, -0x55555555, URZ ;  /* 0xaaaaaaab270478a5 */ /* 0x000fe4000f8e003f */
[----:B------:R-:W-:Y:S02]  /*8fe0*/  USEL UR6, URZ, 0x1, !UP1 ;  /* 0x000000013f067887 */ /* 0x000fe4000c800000 */
[----:B------:R-:W-:Y:S01]  /*8ff0*/  PLOP3.LUT P0, PT, PT, PT, UP0, 0x80, 0x0 ;  /* 0x000000000000781c */ /* 0x000fe20003f0f008 */
[----:B------:R-:W-:Y:S01]  /*9000*/  USHF.R.U32.HI UR4, URZ, 0x1, UR5 ;  /* 0x000000013f047899 */ /* 0x000fe20008011605 */
[----:B------:R-:W-:Y:S01]  /*9010*/  IADD3 R0, R0, -UR42, RZ ;  /* 0x8000002a00007c10 */ /* 0x000fe2000fffe0ff */
[----:B------:R-:W-:Y:S02]  /*9020*/  ULOP3.LUT UR38, UR38, UR6, URZ, 0x3c, !UPT ;  /* 0x0000000626267292 */ /* 0x000fe4000f8e3c3f */
[----:B------:R-:W-:-:S02]  /*9030*/  UIMAD UR39, UR4, -0x3, UR39 ;  /* 0xfffffffd042778a4 */ /* 0x000fc4000f8e0227 */
[----:B------:R-:W-:Y:S01]  /*9040*/  @UP2 ULOP3.LUT UR38, UR38, 0x1, UR4, 0x78, !UPT ;  /* 0x0000000126262892 */ /* 0x000fe2000f8e7804 */
[----:B------:R-:W-:-:S05]  /*9050*/  UMOV UR41, 0xffffffff ;  /* 0xffffffff00297882 */ /* 0x000fca0000000000 */
[----:B------:R-:W-:Y:S06]  /*9060*/  @P0 BRA `(.L_x_28) ;  /* 0x000000d000f80947 */ /* 0x000fec0003800000 */
[----:B------:R-:W0:Y:S01]  /*9070*/  LDC.64 R2, c[0x0][0x5c8] ;  /* 0x00017200ff027b82 */ /* 0x000e220000000a00 */
[----:B------:R-:W-:Y:S01]  /*9080*/  ULDC.64 UR4, c[0x0][0x5c0] ;  /* 0x0001700000047ab9 */ /* 0x000fe20000000a00 */
[----:B------:R-:W-:Y:S01]  /*9090*/  BSSY B0, `(.L_x_28) ;  /* 0x0000d3b000007945 */ /* 0x000fe20003800000 */
[C---:B0-----:R-:W-:Y:S01]  /*90a0*/  IMAD R6, R2.reuse, UR9, RZ ;  /* 0x0000000902067c24 */ /* 0x041fe2000f8e02ff */
[----:B------:R-:W-:Y:S01]  /*90b0*/  SHF.L.U32 R8, R2, 0x3, RZ ;  /* 0x0000000302087819 */ /* 0x000fe200000006ff */
[----:B------:R-:W-:Y:S01]  /*90c0*/  IMAD.WIDE.U32 R4, R158, R2, R4 ;  /* 0x000000029e047225 */ /* 0x000fe200078e0004 */
[----:B------:R-:W-:-:S03]  /*90d0*/  SHF.L.U64.HI R9, R2, 0x3, R3 ;  /* 0x0000000302097819 */ /* 0x000fc60000010203 */
[----:B------:R-:W-:Y:S01]  /*90e0*/  IMAD R6, R158, R3, R6 ;  /* 0x000000039e067224 */ /* 0x000fe200078e0206 */
[----:B------:R-:W-:-:S03]  /*90f0*/  IADD3 R4, P0, R4, UR4, RZ ;  /* 0x0000000404047c10 */ /* 0x000fc6000ff1e0ff */
[----:B------:R-:W-:Y:S01]  /*9100*/  IMAD.IADD R6, R5, 0x1, R6 ;  /* 0x0000000105067824 */ /* 0x000fe200078e0206 */
[----:B------:R-:W-:-:S04]  /*9110*/  IADD3 R10, P1, R8, R4, RZ ;  /* 0x00000004080a7210 */ /* 0x000fc80007f3e0ff */
[----:B------:R-:W-:Y:S02]  /*9120*/  IADD3.X R5, R6, UR5, RZ, P0, !PT ;  /* 0x0000000506057c10 */ /* 0x000fe400087fe4ff */
[----:B------:R-:W-:-:S03]  /*9130*/  LEA R6, P0, R2, R4, 0x7 ;  /* 0x0000000402067211 */ /* 0x000fc600078038ff */
[----:B------:R-:W-:Y:S01]  /*9140*/  IMAD.X R11, R9, 0x1, R5, P1 ;  /* 0x00000001090b7824 */ /* 0x000fe200008e0605 */
[----:B------:R-:W-:Y:S02]  /*9150*/  LEA.HI.X R7, R2, R5, R3, 0x7, P0 ;  /* 0x0000000502077211 */ /* 0x000fe400000f3c03 */
[----:B------:R-:W-:Y:S02]  /*9160*/  ISETP.NE.AND P0, PT, R18, RZ, PT ;  /* 0x000000ff1200720c */ /* 0x000fe40003f05270 */
[----:B------:R-:W-:-:S04]  /*9170*/  IADD3 R8, P2, R8, R6, RZ ;  /* 0x0000000608087210 */ /* 0x000fc80007f5e0ff */
[----:B------:R-:W-:-:S07]  /*9180*/  IADD3.X R9, R9, R7, RZ, P2, !PT ;  /* 0x0000000709097210 */ /* 0x000fce00017fe4ff */
[----:B------:R-:W-:Y:S05]  /*9190*/  @!P0 BRA `(.L_x_29) ;  /* 0x0000009800988947 */ /* 0x000fea0003800000 */
[----:B------:R-:W0:Y:S01]  /*91a0*/  LDC.64 R20, c[0x0][0x5b0] ;  /* 0x00016c00ff147b82 */ /* 0x000e220000000a00 */
[----:B------:R-:W-:Y:S01]  /*91b0*/  ULDC.64 UR6, c[0x0][0x5b8] ;  /* 0x00016e0000067ab9 */ /* 0x000fe20000000a00 */
[----:B------:R-:W-:Y:S01]  /*91c0*/  ISETP.GE.AND P1, PT, R19, 0x1, PT ;  /* 0x000000011300780c */ /* 0x000fe20003f26270 */
[----:B------:R-:W-:Y:S02]  /*91d0*/  UIMAD UR4, UR10, UR6, URZ ;  /* 0x000000060a0472a4 */ /* 0x000fe4000f8e023f */
[----:B------:R-:W-:Y:S01]  /*91e0*/  IMAD.U32 R154, RZ, RZ, UR6 ;  /* 0x00000006ff9a7e24 */ /* 0x000fe2000f8e00ff */
[----:B------:R-:W-:Y:S01]  /*91f0*/  BSSY B1, `(.L_x_30) ;  /* 0x000000e000017945 */ /* 0x000fe20003800000 */
[----:B------:R-:W-:Y:S01]  /*9200*/  ISETP.LT.OR P2, PT, R0, 0x1, !P1 ;  /* 0x000000010000780c */ /* 0x000fe20004f41670 */
[----:B------:R-:W-:Y:S01]  /*9210*/  UIMAD UR4, UR43, UR7, UR4 ;  /* 0x000000072b0472a4 */ /* 0x000fe2000f8e0204 */
[----:B------:R-:W1:Y:S01]  /*9220*/  LDC.64 R22, c[0x0][0x5a8] ;  /* 0x00016a00ff167b82 */ /* 0x000e620000000a00 */
[----:B------:R-:W-:-:S04]  /*9230*/  IMAD.WIDE.U32 R154, R154, UR43, R12 ;  /* 0x0000002b9a9a7c25 */ /* 0x000fc8000f8e000c */
[----:B------:R-:W-:Y:S01]  /*9240*/  IMAD.MOV.U32 R152, RZ, RZ, R154 ;  /* 0x000000ffff987224 */ /* 0x000fe200078e009a */
[----:B------:R-:W-:Y:S01]  /*9250*/  IADD3 R153, R155, UR4, RZ ;  /* 0x000000049b997c10 */ /* 0x000fe2000fffe0ff */
[----:B0-----:R-:W-:Y:S02]  /*9260*/  IMAD R159, R20, UR9, RZ ;  /* 0x00000009149f7c24 */ /* 0x001fe4000f8e02ff */
[----:B------:R-:W-:-:S04]  /*9270*/  IMAD.WIDE.U32 R2, R158, R20, R152 ;  /* 0x000000149e027225 */ /* 0x000fc800078e0098 */
[----:B------:R-:W-:Y:S01]  /*9280*/  IMAD R159, R158, R21, R159 ;  /* 0x000000159e9f7224 */ /* 0x000fe200078e029f */
[----:B-1----:R-:W-:-:S04]  /*9290*/  IADD3 R14, P0, R2, R22, RZ ;  /* 0x00000016020e7210 */ /* 0x002fc80007f1e0ff */
[----:B------:R-:W-:Y:S01]  /*92a0*/  IADD3.X R15, R23, R3, R159, P0, !PT ;  /* 0x00000003170f7210 */ /* 0x000fe200007fe49f */
[----:B------:R-:W-:Y:S08]  /*92b0*/  @P2 BRA `(.L_x_31) ;  /* 0x0000000000042947 */ /* 0x000ff00003800000 */
[----:B------:R0:W5:Y:S02]  /*92c0*/  LDG.E.U8 R16, desc[UR36][R14.64] ;  /* 0x000000240e107981 */ /* 0x000164000c1e1100 */
.L_x_31:
[----:B------:R-:W-:Y:S05]  /*92d0*/  BSYNC B1 ;  /* 0x0000000000017941 */ /* 0x000fea0003800000 */
.L_x_30:
[----:B------:R-:W2:Y:S01]  /*92e0*/  LDL.LU R3, [R1] ;  /* 0x0000000001037983 */ /* 0x000ea20000300800 */
[----:B-----5:R-:W-:Y:S01]  /*92f0*/  LOP3.LUT R2, R16, 0xffff, RZ, 0xc0, !PT ;  /* 0x0000ffff10027812 */ /* 0x020fe200078ec0ff */
[----:B------:R-:W-:Y:S01]  /*9300*/  BSSY B1, `(.L_x_32) ;  /* 0x000000a000017945 */ /* 0x000fe20003800000 */
[----:B------:R-:W-:Y:S02]  /*9310*/  ISETP.LT.OR P0, PT, R0, 0x2, !P1 ;  /* 0x000000020000780c */ /* 0x000fe40004f01670 */
[----:B------:R-:W-:-:S05]  /*9320*/  PRMT R2, R2, 0x8880, RZ ;  /* 0x0000888002027816 */ /* 0x000fca00000000ff */
[----:B------:R-:W-:-:S04]  /*9330*/  IMAD R2, R2, R18, RZ ;  /* 0x0000001202027224 */ /* 0x000fc800078e02ff */
[----:B--2---:R-:W-:-:S05]  /*9340*/  @!P2 IMAD R3, R3, R17, R2 ;  /* 0x000000110303a224 */ /* 0x004fca00078e0202 */
[----:B------:R1:W-:Y:S01]  /*9350*/  @!P2 STG.E.U8 desc[UR36][R4.64], R3 ;  /* 0x000000030400a986 */ /* 0x0003e2000c101124 */
[----:B------:R-:W-:Y:S05]  /*9360*/  @P0 BRA `(.L_x_33) ;  /* 0x00000000000c0947 */ /* 0x000fea0003800000 */
[----:B------:R-:W2:Y:S02]  /*9370*/  LDG.E.U8 R16, desc[UR36][R14.64+0x1] ;  /* 0x000001240e107981 */ /* 0x000ea4000c1e1100 */
[----:B--2---:R-:W-:-:S05]  /*9380*/  PRMT R2, R16, 0x8880, RZ ;  /* 0x0000888010027816 */ /* 0x004fca00000000ff */
[----:B------:R-:W-:-:S07]  /*9390*/  IMAD R2, R2, R18, RZ ;  /* 0x0000001202027224 */ /* 0x000fce00078e02ff */
.L_x_33:
[----:B------:R-:W-:Y:S05]  /*93a0*/  BSYNC B1 ;  /* 0x0000000000017941 */ /* 0x000fea0003800000 */
.L_x_32:
[----:B-1----:R-:W2:Y:S01]  /*93b0*/  LDL.LU R3, [R1+0x4] ;  /* 0x0000040001037983 */ /* 0x002ea20000300800 */
[C---:B------:R-:W-:Y:S01]  /*93c0*/  SHF.L.U64.HI R157, R20.reuse, 0x3, R21 ;  /* 0x00000003149d7819 */ /* 0x040fe20000010215 */
[----:B------:R-:W-:Y:S01]  /*93d0*/  BSSY B1, `(.L_x_34) ;  /* 0x000000e000017945 */ /* 0x000fe20003800000 */
[----:B------:R-:W-:-:S05]  /*93e0*/  SHF.L.U32 R156, R20, 0x3, RZ ;  /* 0x00000003149c7819 */ /* 0x000fca00000006ff */
[----:B------:R-:W-:-:S04]  /*93f0*/  IMAD.WIDE.U32 R12, R158, R20, R156 ;  /* 0x000000149e0c7225 */ /* 0x000fc800078e009c */
[----:B------:R-:W-:Y:S01]  /*9400*/  IMAD.IADD R159, R159, 0x1, R13 ;  /* 0x000000019f9f7824 */ /* 0x000fe200078e020d */
[----:B------:R-:W-:-:S04]  /*9410*/  IADD3 R12, P2, P3, R154, R22, R12 ;  /* 0x000000169a0c7210 */ /* 0x000fc80007b5e00c */
[----:B------:R-:W-:Y:S01]  /*9420*/  IADD3.X R13, R153, R23, R159, P2, P3 ;  /* 0x00000017990d7210 */ /* 0x000fe200017e649f */
[----:B--2---:R-:W-:-:S05]  /*9430*/  @!P0 IMAD R3, R3, R17, R2 ;  /* 0x0000001103038224 */ /* 0x004fca00078e0202 */
[----:B------:R1:W-:Y:S01]  /*9440*/  @!P0 STG.E.U8 desc[UR36][R4.64+0x1], R3 ;  /* 0x0000010304008986 */ /* 0x0003e2000c101124 */
[----:B------:R-:W-:-:S04]  /*9450*/  ISETP.GE.AND P0, PT, R19, 0x9, PT ;  /* 0x000000091300780c */ /* 0x000fc80003f06270 */
[----:B------:R-:W-:-:S13]  /*9460*/  ISETP.LT.OR P4, PT, R0, 0x1, !P0 ;  /* 0x000000010000780c */ /* 0x000fda0004781670 */
[----:B-1----:R-:W-:Y:S05]  /*9470*/  @P4 BRA `(.L_x_35) ;  /* 0x00000000000c4947 */ /* 0x002fea0003800000 */
[----:B------:R-:W2:Y:S02]  /*9480*/  LDG.E.U8 R16, desc[UR36][R12.64] ;  /* 0x000000240c107981 */ /* 0x000ea4000c1e1100 */
[----:B--2---:R-:W-:-:S05]  /*9490*/  PRMT R2, R16, 0x8880, RZ ;  /* 0x0000888010027816 */ /* 0x004fca00000000ff */
[----:B------:R-:W-:-:S07]  /*94a0*/  IMAD R2, R2, R18, RZ ;  /* 0x0000001202027224 */ /* 0x000fce00078e02ff */
.L_x_35:
[----:B------:R-:W-:Y:S05]  /*94b0*/  BSYNC B1 ;  /* 0x0000000000017941 */ /* 0x000fea0003800000 */
.L_x_34:
[----:B------:R-:W2:Y:S01]  /*94c0*/  LDL.LU R3, [R1+0x8] ;  /* 0x0000080001037983 */ /* 0x000ea20000300800 */
[----:B------:R-:W-:Y:S01]  /*94d0*/  ISETP.LT.OR P2, PT, R0, 0x2, !P0 ;  /* 0x000000020000780c */ /* 0x000fe20004741670 */
[----:B------:R-:W-:Y:S01]  /*94e0*/  BSSY B1, `(.L_x_36) ;  /* 0x0000007000017945 */ /* 0x000fe20003800000 */
[----:B--2---:R-:W-:-:S05]  /*94f0*/  @!P4 IMAD R3, R3, R17, R2 ;  /* 0x000000110303c224 */ /* 0x004fca00078e0202 */
[----:B------:R1:W-:Y:S06]  /*9500*/  @!P4 STG.E.U8 desc[UR36][R10.64], R3 ;  /* 0x000000030a00c986 */ /* 0x0003ec000c101124 */
[----:B------:R-:W-:Y:S05]  /*9510*/  @P2 BRA `(.L_x_37) ;  /* 0x00000000000c2947 */ /* 0x000fea0003800000 */
[----:B------:R-:W2:Y:S02]  /*9520*/  LDG.E.U8 R16, desc[UR36][R12.64+0x1] ;  /* 0x000001240c107981 */ /* 0x000ea4000c1e1100 */
[----:B--2---:R-:W-:-:S05]  /*9530*/  PRMT R2, R16, 0x8880, RZ ;  /* 0x0000888010027816 */ /* 0x004fca00000000ff */
[----:B------:R-:W-:-:S07]  /*9540*/  IMAD R2, R2, R18, RZ ;  /* 0x0000001202027224 */ /* 0x000fce00078e02ff */
.L_x_37:
[----:B------:R-:W-:Y:S05]  /*9550*/  BSYNC B1 ;  /* 0x0000000000017941 */ /* 0x000fea0003800000 */
.L_x_36:
[----:B-1----:R-:W2:Y:S01]  /*9560*/  LDL.LU R3, [R1+0xc] ;  /* 0x00000c0001037983 */ /* 0x002ea20000300800 */
[----:B------:R-:W-:Y:S01]  /*9570*/  BSSY B1, `(.L_x_38) ;  /* 0x0000009000017945 */ /* 0x000fe20003800000 */
[----:B------:R-:W-:Y:S01]  /*9580*/  ISETP.LT.OR P3, PT, R0, 0xa, !P1 ;  /* 0x0000000a0000780c */ /* 0x000fe20004f61670 */
[----:B--2---:R-:W-:-:S05]  /*9590*/  @!P2 IMAD R3, R3, R17, R2 ;  /* 0x000000110303a224 */ /* 0x004fca00078e0202 */
[----:B------:R1:W-:Y:S01]  /*95a0*/  @!P2 STG.E.U8 desc[UR36][R10.64+0x1], R3 ;  /* 0x000001030a00a986 */ /* 0x0003e2000c101124 */
[----:B------:R-:W-:-:S13]  /*95b0*/  ISETP.LT.OR P2, PT, R0, 0x9, !P1 ;  /* 0x000000090000780c */ /* 0x000fda0004f41670 */
[----:B-1----:R-:W-:Y:S05]  /*95c0*/  @P2 BRA `(.L_x_39) ;  /* 0x00000000000c2947 */ /* 0x002fea0003800000 */
[----:B------:R-:W2:Y:S02]  /*95d0*/  LDG.E.U8 R16, desc[UR36][R14.64+0x8] ;  /* 0x000008240e107981 */ /* 0x000ea4000c1e1100 */
[----:B--2---:R-:W-:-:S05]  /*95e0*/  PRMT R2, R16, 0x8880, RZ ;  /* 0x0000888010027816 */ /* 0x004fca00000000ff */
[----:B------:R-:W-:-:S07]  /*95f0*/  IMAD R2, R2, R18, RZ ;  /* 0x0000001202027224 */ /* 0x000fce00078e02ff */
.L_x_39:
[----:B------:R-:W-:Y:S05]  /*9600*/  BSYNC B1 ;  /* 0x0000000000017941 */ /* 0x000fea0003800000 */
.L_x_38:
[----:B------:R-:W2:Y:S01]  /*9610*/  LDL.LU R3, [R1+0x10] ;  /* 0x0000100001037983 */ /* 0x000ea20000300800 */
[----:B------:R-:W-:Y:S01]  /*9620*/  BSSY B1, `(.L_x_40) ;  /* 0x0000007000017945 */ /* 0x000fe20003800000 */
[----:B--2---:R-:W-:-:S05]  /*9630*/  @!P2 IMAD R3, R3, R17, R2 ;  /* 0x000000110303a224 */ /* 0x004fca00078e0202 */
[----:B------:R1:W-:Y:S01]  /*9640*/  @!P2 STG.E.U8 desc[UR36][R4.64+0x8], R3 ;  /* 0x000008030400a986 */ /* 0x0003e2000c101124 */
[----:B------:R-:W-:Y:S05]  /*9650*/  @P3 BRA `(.L_x_41) ;  /* 0x00000000000c3947 */ /* 0x000fea0003800000 */
[----:B------:R-:W2:Y:S02]  /*9660*/  LDG.E.U8 R16, desc[UR36][R14.64+0x9] ;  /* 0x000009240e107981 */ /* 0x000ea4000c1e1100 */
[----:B--2---:R-:W-:-:S05]  /*9670*/  PRMT R2, R16, 0x8880, RZ ;  /* 0x0000888010027816 */ /* 0x004fca00000000ff */
[----:B------:R-:W-:-:S07]  /*9680*/  IMAD R2, R2, R18, RZ ;  /* 0x0000001202027224 */ /* 0x000fce00078e02ff */
.L_x_41:
[----:B------:R-:W-:Y:S05]  /*9690*/  BSYNC B1 ;  /* 0x0000000000017941 */ /* 0x000fea0003800000 */
.L_x_40:
[----:B-1----:R-:W2:Y:S01]  /*96a0*/  LDL.LU R3, [R1+0x14] ;  /* 0x0000140001037983 */ /* 0x002ea20000300800 */
[C---:B------:R-:W-:Y:S01]  /*96b0*/  ISETP.LT.OR P2, PT, R0.reuse, 0x9, !P0 ;  /* 0x000000090000780c */ /* 0x040fe20004741670 */
[----:B------:R-:W-:Y:S01]  /*96c0*/  BSSY B1, `(.L_x_42) ;  /* 0x000000b000017945 */ /* 0x000fe20003800000 */
[C---:B------:R-:W-:Y:S02]  /*96d0*/  ISETP.LT.OR P4, PT, R0.reuse, 0x11, !P1 ;  /* 0x000000110000780c */ /* 0x040fe40004f81670 */
[C---:B------:R-:W-:Y:S02]  /*96e0*/  ISETP.LT.OR P5, PT, R0.reuse, 0x12, !P1 ;  /* 0x000000120000780c */ /* 0x040fe40004fa1670 */
[----:B------:R-:W-:Y:S01]  /*96f0*/  ISETP.LT.OR P6, PT, R0, 0x11, !P0 ;  /* 0x000000110000780c */ /* 0x000fe200047c1670 */
[----:B--2---:R-:W-:-:S05]  /*9700*/  @!P3 IMAD R3, R3, R17, R2 ;  /* 0x000000110303b224 */ /* 0x004fca00078e0202 */
[----:B------:R1:W-:Y:S01]  /*9710*/  @!P3 STG.E.U8 desc[UR36][R4.64+0x9], R3 ;  /* 0x000009030400b986 */ /* 0x0003e2000c101124 */
[----:B------:R-:W-:Y:S01]  /*9720*/  ISETP.LT.OR P3, PT, R0, 0xa, !P0 ;  /* 0x0000000a0000780c */ /* 0x000fe20004761670 */
[----:B------:R-:W-:-:S12]  /*9730*/  @P2 BRA `(.L_x_43) ;  /* 0x00000000000c2947 */ /* 0x000fd80003800000 */
[----:B------:R-:W2:Y:S02]  /*9740*/  LDG.E.U8 R16, desc[UR36][R12.64+0x8] ;  /* 0x000008240c107981 */ /* 0x000ea4000c1e1100 */
[----:B--2---:R-:W-:-:S05]  /*9750*/  PRMT R2, R16, 0x8880, RZ ;  /* 0x0000888010027816 */ /* 0x004fca00000000ff */
[----:B------:R-:W-:-:S07]  /*9760*/  IMAD R2, R2, R18, RZ ;  /* 0x0000001202027224 */ /* 0x000fce00078e02ff */
.L_x_43:
[----:B------:R-:W-:Y:S05]  /*9770*/  BSYNC B1 ;  /* 0x0000000000017941 */ /* 0x000fea0003800000 */
.L_x_42:
[----:B-1----:R-:W2:Y:S01]  /*9780*/  LDL.LU R3, [R1+0x18] ;  /* 0x0000180001037983 */ /* 0x002ea20000300800 */
[----:B------:R-:W-:Y:S01]  /*9790*/  BSSY B1, `(.L_x_44) ;  /* 0x0000007000017945 */ /* 0x000fe20003800000 */
[----:B--2---:R-:W-:-:S05]  /*97a0*/  @!P2 IMAD R3, R3, R17, R2 ;  /* 0x000000110303a224 */ /* 0x004fca00078e0202 */
[----:B------:R1:W-:Y:S01]  /*97b0*/  @!P2 STG.E.U8 desc[UR36][R10.64+0x8], R3 ;  /* 0x000008030a00a986 */ /* 0x0003e2000c101124 */
[----:B------:R-:W-:Y:S05]  /*97c0*/  @P3 BRA `(.L_x_45) ;  /* 0x00000000000c3947 */ /* 0x000fea0003800000 */
[----:B------:R-:W2:Y:S02]  /*97d0*/  LDG.E.U8 R16, desc[UR36][R12.64+0x9] ;  /* 0x000009240c107981 */ /* 0x000ea4000c1e1100 */
[----:B--2---:R-:W-:-:S05]  /*97e0*/  PRMT R2, R16, 0x8880, RZ ;  /* 0x0000888010027816 */ /* 0x004fca00000000ff */
[----:B------:R-:W-:-:S07]  /*97f0*/  IMAD R2, R2, R18, RZ ;  /* 0x0000001202027224 */ /* 0x000fce00078e02ff */
.L_x_45:
[----:B------:R-:W-:Y:S05]  /*9800*/  BSYNC B1 ;  /* 0x0000000000017941 */ /* 0x000fea0003800000 */
.L_x_44:
        /* <DEDUP_REMOVED lines=8> */
.L_x_47:
[----:B------:R-:W-:Y:S05]  /*9890*/  BSYNC B1 ;  /* 0x0000000000017941 */ /* 0x000fea0003800000 */
.L_x_46:
        /* <DEDUP_REMOVED lines=8> */
.L_x_49:
[----:B------:R-:W-:Y:S05]  /*9920*/  BSYNC B1 ;  /* 0x0000000000017941 */ /* 0x000fea0003800000 */
.L_x_48:
        /* <DEDUP_REMOVED lines=8> */
.L_x_51:
[----:B------:R-:W-:Y:S05]  /*99b0*/  BSYNC B1 ;  /* 0x0000000000017941 */ /* 0x000fea0003800000 */
.L_x_50:
        /* <DEDUP_REMOVED lines=13> */
.L_x_53:
[----:B------:R-:W-:Y:S05]  /*9a90*/  BSYNC B1 ;  /* 0x0000000000017941 */ /* 0x000fea0003800000 */
.L_x_52:
        /* <DEDUP_REMOVED lines=8> */
.L_x_55:
[----:B------:R-:W-:Y:S05]  /*9b20*/  BSYNC B1 ;  /* 0x0000000000017941 */ /* 0x000fea0003800000 */
.L_x_54:
        /* <DEDUP_REMOVED lines=8> */
.L_x_57:
[----:B------:R-:W-:Y:S05]  /*9bb0*/  BSYNC B1 ;  /* 0x0000000000017941 */ /* 0x000fea0003800000 */
.L_x_56:
        /* <DEDUP_REMOVED lines=8> */
.L_x_59:
[----:B------:R-:W-:Y:S05]  /*9c40*/  BSYNC B1 ;  /* 0x0000000000017941 */ /* 0x000fea0003800000 */
.L_x_58:
        /* <DEDUP_REMOVED lines=8> */
.L_x_61:
[----:B------:R-:W-:Y:S05]  /*9cd0*/  BSYNC B1 ;  /* 0x0000000000017941 */ /* 0x000fea0003800000 */
.L_x_60:
        /* <DEDUP_REMOVED lines=13> */
.L_x_63:
[----:B------:R-:W-:Y:S05]  /*9db0*/  BSYNC B1 ;  /* 0x0000000000017941 */ /* 0x000fea0003800000 */
.L_x_62:
        /* <DEDUP_REMOVED lines=8> */
.L_x_65:
[----:B------:R-:W-:Y:S05]  /*9e40*/  BSYNC B1 ;  /* 0x0000000000017941 */ /* 0x000fea0003800000 */
.L_x_64:
        /* <DEDUP_REMOVED lines=8> */
.L_x_67:
[----:B------:R-:W-:Y:S05]  /*9ed0*/  BSYNC B1 ;  /* 0x0000000000017941 */ /* 0x000fea0003800000 */
.L_x_66:
        /* <DEDUP_REMOVED lines=8> */
.L_x_69:
[----:B------:R-:W-:Y:S05]  /*9f60*/  BSYNC B1 ;  /* 0x0000000000017941 */ /* 0x000fea0003800000 */
.L_x_68:
        /* <DEDUP_REMOVED lines=8> */
.L_x_71:
[----:B------:R-:W-:Y:S05]  /*9ff0*/  BSYNC B1 ;  /* 0x0000000000017941 */ /* 0x000fea0003800000 */
.L_x_70:
        /* <DEDUP_REMOVED lines=13> */
.L_x_73:
[----:B------:R-:W-:Y:S05]  /*a0d0*/  BSYNC B1 ;  /* 0x0000000000017941 */ /* 0x000fea0003800000 */
.L_x_72:
        /* <DEDUP_REMOVED lines=8> */
.L_x_75:
[----:B------:R-:W-:Y:S05]  /*a160*/  BSYNC B1 ;  /* 0x0000000000017941 */ /* 0x000fea0003800000 */
.L_x_74:
        /* <DEDUP_REMOVED lines=8> */
.L_x_77:
[----:B------:R-:W-:Y:S05]  /*a1f0*/  BSYNC B1 ;  /* 0x0000000000017941 */ /* 0x000fea0003800000 */
.L_x_76:
        /* <DEDUP_REMOVED lines=8> */
.L_x_79:
[----:B------:R-:W-:Y:S05]  /*a280*/  BSYNC B1 ;  /* 0x0000000000017941 */ /* 0x000fea0003800000 */
.L_x_78:
        /* <DEDUP_REMOVED lines=8> */
.L_x_81:
[----:B------:R-:W-:Y:S05]  /*a310*/  BSYNC B1 ;  /* 0x0000000000017941 */ /* 0x000fea0003800000 */
.L_x_80:
        /* <DEDUP_REMOVED lines=13> */
.L_x_83:
[----:B------:R-:W-:Y:S05]  /*a3f0*/  BSYNC B1 ;  /* 0x0000000000017941 */ /* 0x000fea0003800000 */
.L_x_82:
        /* <DEDUP_REMOVED lines=8> */
.L_x_85:
[----:B------:R-:W-:Y:S05]  /*a480*/  BSYNC B1 ;  /* 0x0000000000017941 */ /* 0x000fea0003800000 */
.L_x_84:
        /* <DEDUP_REMOVED lines=8> */
.L_x_87:
[----:B------:R-:W-:Y:S05]  /*a510*/  BSYNC B1 ;  /* 0x0000000000017941 */ /* 0x000fea0003800000 */
.L_x_86:
        /* <DEDUP_REMOVED lines=8> */
.L_x_89:
[----:B------:R-:W-:Y:S05]  /*a5a0*/  BSYNC B1 ;  /* 0x0000000000017941 */ /* 0x000fea0003800000 */
.L_x_88:
        /* <DEDUP_REMOVED lines=8> */
.L_x_91:
[----:B------:R-:W-:Y:S05]  /*a630*/  BSYNC B1 ;  /* 0x0000000000017941 */ /* 0x000fea0003800000 */
.L_x_90:
        /* <DEDUP_REMOVED lines=13> */
.L_x_93:
[----:B------:R-:W-:Y:S05]  /*a710*/  BSYNC B1 ;  /* 0x0000000000017941 */ /* 0x000fea0003800000 */
.L_x_92:
        /* <DEDUP_REMOVED lines=8> */
.L_x_95:
[----:B------:R-:W-:Y:S05]  /*a7a0*/  BSYNC B1 ;  /* 0x0000000000017941 */ /* 0x000fea0003800000 */
.L_x_94:
        /* <DEDUP_REMOVED lines=8> */
.L_x_97:
[----:B------:R-:W-:Y:S05]  /*a830*/  BSYNC B1 ;  /* 0x0000000000017941 */ /* 0x000fea0003800000 */
.L_x_96:
        /* <DEDUP_REMOVED lines=8> */
.L_x_99:
[----:B------:R-:W-:Y:S05]  /*a8c0*/  BSYNC B1 ;  /* 0x0000000000017941 */ /* 0x000fea0003800000 */
.L_x_98:
        /* <DEDUP_REMOVED lines=8> */
.L_x_101:
[----:B------:R-:W-:Y:S05]  /*a950*/  BSYNC B1 ;  /* 0x0000000000017941 */ /* 0x000fea0003800000 */
.L_x_100:
        /* <DEDUP_REMOVED lines=13> */
.L_x_103:
[----:B------:R-:W-:Y:S05]  /*aa30*/  BSYNC B1 ;  /* 0x0000000000017941 */ /* 0x000fea0003800000 */
.L_x_102:
        /* <DEDUP_REMOVED lines=8> */
.L_x_105:
[----:B------:R-:W-:Y:S05]  /*aac0*/  BSYNC B1 ;  /* 0x0000000000017941 */ /* 0x000fea0003800000 */
.L_x_104:
        /* <DEDUP_REMOVED lines=8> */
.L_x_107:
[----:B------:R-:W-:Y:S05]  /*ab50*/  BSYNC B1 ;  /* 0x0000000000017941 */ /* 0x000fea0003800000 */
.L_x_106:
        /* <DEDUP_REMOVED lines=8> */
.L_x_109:
[----:B------:R-:W-:Y:S05]  /*abe0*/  BSYNC B1 ;  /* 0x0000000000017941 */ /* 0x000fea0003800000 */
.L_x_108:
        /* <DEDUP_REMOVED lines=8> */
.L_x_111:
[----:B------:R-:W-:Y:S05]  /*ac70*/  BSYNC B1 ;  /* 0x0000000000017941 */ /* 0x000fea0003800000 */
.L_x_110:
        /* <DEDUP_REMOVED lines=13> */
.L_x_113:
[----:B------:R-:W-:Y:S05]  /*ad50*/  BSYNC B1 ;  /* 0x0000000000017941 */ /* 0x000fea0003800000 */
.L_x_112:
        /* <DEDUP_REMOVED lines=8> */
.L_x_115:
[----:B------:R-:W-:Y:S05]  /*ade0*/  BSYNC B1 ;  /* 0x0000000000017941 */ /* 0x000fea0003800000 */
.L_x_114:
        /* <DEDUP_REMOVED lines=8> */
.L_x_117:
[----:B------:R-:W-:Y:S05]  /*ae70*/  BSYNC B1 ;  /* 0x0000000000017941 */ /* 0x000fea0003800000 */
.L_x_116:
        /* <DEDUP_REMOVED lines=8> */
.L_x_119:
[----:B------:R-:W-:Y:S05]  /*af00*/  BSYNC B1 ;  /* 0x0000000000017941 */ /* 0x000fea0003800000 */
.L_x_118:
        /* <DEDUP_REMOVED lines=8> */
.L_x_121:
[----:B------:R-:W-:Y:S05]  /*af90*/  BSYNC B1 ;  /* 0x0000000000017941 */ /* 0x000fea0003800000 */
.L_x_120:
        /* <DEDUP_REMOVED lines=13> */
.L_x_123:
[----:B------:R-:W-:Y:S05]  /*b070*/  BSYNC B1 ;  /* 0x0000000000017941 */ /* 0x000fea0003800000 */
.L_x_122:
        /* <DEDUP_REMOVED lines=8> */
.L_x_125:
[----:B------:R-:W-:Y:S05]  /*b100*/  BSYNC B1 ;  /* 0x0000000000017941 */ /* 0x000fea0003800000 */
.L_x_124:
        /* <DEDUP_REMOVED lines=8> */
.L_x_127:
[----:B------:R-:W-:Y:S05]  /*b190*/  BSYNC B1 ;  /* 0x0000000000017941 */ /* 0x000fea0003800000 */
.L_x_126:
        /* <DEDUP_REMOVED lines=8> */
.L_x_129:
[----:B------:R-:W-:Y:S05]  /*b220*/  BSYNC B1 ;  /* 0x0000000000017941 */ /* 0x000fea0003800000 */
.L_x_128:
        /* <DEDUP_REMOVED lines=8> */
.L_x_131:
[----:B------:R-:W-:Y:S05]  /*b2b0*/  BSYNC B1 ;  /* 0x0000000000017941 */ /* 0x000fea0003800000 */
.L_x_130:
        /* <DEDUP_REMOVED lines=10> */
[----:B------:R-:W1:Y:S02]  /*b360*/  LDG.E.U8 R16, desc[UR36][R12.64+0x61] ;  /* 0x000061240c107981 */ /* 0x000e64000c1e1100 */
[----:B-1----:R-:W-:-:S05]  /*b370*/  PRMT R3, R16, 0x8880, RZ ;  /* 0x0000888010037816 */ /* 0x002fca00000000ff */
[----:B------:R-:W-:-:S07]  /*b380*/  IMAD R2, R3, R18, RZ ;  /* 0x0000001203027224 */ /* 0x000fce00078e02ff */
.L_x_133:
[----:B------:R-:W-:Y:S05]  /*b390*/  BSYNC B1 ;  /* 0x0000000000017941 */ /* 0x000fea0003800000 */
.L_x_132:
[----:B-1----:R-:W2:Y:S01]  /*b3a0*/  LDL.LU R3, [R1+0xcc] ;  /* 0x0000cc0001037983 */ /* 0x002ea20000300800 */
[----:B------:R-:W-:Y:S01]  /*b3b0*/  BSSY B1, `(.L_x_134) ;  /* 0x0000007000017945 */ /* 0x000fe20003800000 */
[----:B--2---:R-:W-:-:S05]  /*b3c0*/  @!P4 IMAD R3, R3, R17, R2 ;  /* 0x000000110303c224 */ /* 0x004fca00078e0202 */
[----:B------:R1:W-:Y:S01]  /*b3d0*/  @!P4 STG.E.U8 desc[UR36][R10.64+0x61], R3 ;  /* 0x000061030a00c986 */ /* 0x0003e2000c101124 */
[----:B------:R-:W-:Y:S05]  /*b3e0*/  @P3 BRA `(.L_x_135) ;  /* 0x00000000000c3947 */ /* 0x000fea0003800000 */
[----:B------:R-:W1:Y:S02]  /*b3f0*/  LDG.E.U8 R16, desc[UR36][R14.64+0x68] ;  /* 0x000068240e107981 */ /* 0x000e64000c1e1100 */
[----:B-1----:R-:W-:-:S05]  /*b400*/  PRMT R3, R16, 0x8880, RZ ;  /* 0x0000888010037816 */ /* 0x002fca00000000ff */
[----:B------:R-:W-:-:S07]  /*b410*/  IMAD R2, R3, R18, RZ ;  /* 0x0000001203027224 */ /* 0x000fce00078e02ff */
.L_x_135:
[----:B------:R-:W-:Y:S05]  /*b420*/  BSYNC B1 ;  /* 0x0000000000017941 */ /* 0x000fea0003800000 */
.L_x_134:
        /* <DEDUP_REMOVED lines=8> */
.L_x_137:
[----:B------:R-:W-:Y:S05]  /*b4b0*/  BSYNC B1 ;  /* 0x0000000000017941 */ /* 0x000fea0003800000 */
.L_x_136:
        /* <DEDUP_REMOVED lines=8> */
.L_x_139:
[----:B------:R-:W-:Y:S05]  /*b540*/  BSYNC B1 ;  /* 0x0000000000017941 */ /* 0x000fea0003800000 */
.L_x_138:
        /* <DEDUP_REMOVED lines=8> */
.L_x_141:
[----:B------:R-:W-:Y:S05]  /*b5d0*/  BSYNC B1 ;  /* 0x0000000000017941 */ /* 0x000fea0003800000 */
.L_x_140:
        /* <DEDUP_REMOVED lines=13> */
.L_x_143:
[----:B------:R-:W-:Y:S05]  /*b6b0*/  BSYNC B1 ;  /* 0x0000000000017941 */ /* 0x000fea0003800000 */
.L_x_142:
        /* <DEDUP_REMOVED lines=8> */
.L_x_145:
[----:B------:R-:W-:Y:S05]  /*b740*/  BSYNC B1 ;  /* 0x0000000000017941 */ /* 0x000fea0003800000 */
.L_x_144:
        /* <DEDUP_REMOVED lines=8> */
.L_x_147:
[----:B------:R-:W-:Y:S05]  /*b7d0*/  BSYNC B1 ;  /* 0x0000000000017941 */ /* 0x000fea0003800000 */
.L_x_146:
        /* <DEDUP_REMOVED lines=8> */
.L_x_149:
[----:B------:R-:W-:Y:S05]  /*b860*/  BSYNC B1 ;  /* 0x0000000000017941 */ /* 0x000fea0003800000 */
.L_x_148:
        /* <DEDUP_REMOVED lines=8> */
.L_x_151:
[----:B------:R-:W-:Y:S05]  /*b8f0*/  BSYNC B1 ;  /* 0x0000000000017941 */ /* 0x000fea0003800000 */
.L_x_150:
        /* <DEDUP_REMOVED lines=13> */
.L_x_153:
[----:B------:R-:W-:Y:S05]  /*b9d0*/  BSYNC B1 ;  /* 0x0000000000017941 */ /* 0x000fea0003800000 */
.L_x_152:
        /* <DEDUP_REMOVED lines=8> */
.L_x_155:
[----:B------:R-:W-:Y:S05]  /*ba60*/  BSYNC B1 ;  /* 0x0000000000017941 */ /* 0x000fea0003800000 */
.L_x_154:
        /* <DEDUP_REMOVED lines=8> */
.L_x_157:
[----:B------:R-:W-:Y:S05]  /*baf0*/  BSYNC B1 ;  /* 0x0000000000017941 */ /* 0x000fea0003800000 */
.L_x_156:
        /* <DEDUP_REMOVED lines=8> */
.L_x_159:
[----:B------:R-:W-:Y:S05]  /*bb80*/  BSYNC B1 ;  /* 0x0000000000017941 */ /* 0x000fea0003800000 */
.L_x_158:
        /* <DEDUP_REMOVED lines=8> */
.L_x_161:
[----:B------:R-:W-:Y:S05]  /*bc10*/  BSYNC B1 ;  /* 0x0000000000017941 */ /* 0x000fea0003800000 */
.L_x_160:
        /* <DEDUP_REMOVED lines=13> */
.L_x_163:
[----:B------:R-:W-:Y:S05]  /*bcf0*/  BSYNC B1 ;  /* 0x0000000000017941 */ /* 0x000fea0003800000 */
.L_x_162:
        /* <DEDUP_REMOVED lines=8> */
.L_x_165:
[----:B------:R-:W-:Y:S05]  /*bd80*/  BSYNC B1 ;  /* 0x0000000000017941 */ /* 0x000fea0003800000 */
.L_x_164:
        /* <DEDUP_REMOVED lines=8> */
.L_x_167:
[----:B------:R-:W-:Y:S05]  /*be10*/  BSYNC B1 ;  /* 0x0000000000017941 */ /* 0x000fea0003800000 */
.L_x_166:
        /* <DEDUP_REMOVED lines=8> */
.L_x_169:
[----:B------:R-:W-:Y:S05]  /*bea0*/  BSYNC B1 ;  /* 0x0000000000017941 */ /* 0x000fea0003800000 */
.L_x_168:
        /* <DEDUP_REMOVED lines=8> */
.L_x_171:
[----:B------:R-:W-:Y:S05]  /*bf30*/  BSYNC B1 ;  /* 0x0000000000017941 */ /* 0x000fea0003800000 */
.L_x_170:
        /* <DEDUP_REMOVED lines=13> */
.L_x_173:
[----:B------:R-:W-:Y:S05]  /*c010*/  BSYNC B1 ;  /* 0x0000000000017941 */ /* 0x000fea0003800000 */
.L_x_172:
        /* <DEDUP_REMOVED lines=8> */
.L_x_175:
[----:B------:R-:W-:Y:S05]  /*c0a0*/  BSYNC B1 ;  /* 0x0000000000017941 */ /* 0x000fea0003800000 */
.L_x_174:
        /* <DEDUP_REMOVED lines=8> */
.L_x_177:
[----:B------:R-:W-:Y:S05]  /*c130*/  BSYNC B1 ;  /* 0x0000000000017941 */ /* 0x000fea0003800000 */
.L_x_176:
        /* <DEDUP_REMOVED lines=8> */
.L_x_179:
[----:B------:R-:W-:Y:S05]  /*c1c0*/  BSYNC B1 ;  /* 0x0000000000017941 */ /* 0x000fea0003800000 */
.L_x_178:
        /* <DEDUP_REMOVED lines=8> */
.L_x_181:
[----:B------:R-:W-:Y:S05]  /*c250*/  BSYNC B1 ;  /* 0x0000000000017941 */ /* 0x000fea0003800000 */
.L_x_180:
        /* <DEDUP_REMOVED lines=13> */
.L_x_183:
[----:B------:R-:W-:Y:S05]  /*c330*/  BSYNC B1 ;  /* 0x0000000000017941 */ /* 0x000fea0003800000 */
.L_x_182:
        /* <DEDUP_REMOVED lines=8> */
.L_x_185:
[----:B------:R-:W-:Y:S05]  /*c3c0*/  BSYNC B1 ;  /* 0x0000000000017941 */ /* 0x000fea0003800000 */
.L_x_184:
        /* <DEDUP_REMOVED lines=8> */
.L_x_187:
[----:B------:R-:W-:Y:S05]  /*c450*/  BSYNC B1 ;  /* 0x0000000000017941 */ /* 0x000fea0003800000 */
.L_x_186:
        /* <DEDUP_REMOVED lines=8> */
.L_x_189:
[----:B------:R-:W-:Y:S05]  /*c4e0*/  BSYNC B1 ;  /* 0x0000000000017941 */ /* 0x000fea0003800000 */
.L_x_188:
        /* <DEDUP_REMOVED lines=8> */
.L_x_191:
[----:B------:R-:W-:Y:S05]  /*c570*/  BSYNC B1 ;  /* 0x0000000000017941 */ /* 0x000fea0003800000 */
.L_x_190:
        /* <DEDUP_REMOVED lines=13> */
.L_x_193:
[----:B------:R-:W-:Y:S05]  /*c650*/  BSYNC B1 ;  /* 0x0000000000017941 */ /* 0x000fea0003800000 */
.L_x_192:
        /* <DEDUP_REMOVED lines=8> */
.L_x_195:
[----:B------:R-:W-:Y:S05]  /*c6e0*/  BSYNC B1 ;  /* 0x0000000000017941 */ /* 0x000fea0003800000 */
.L_x_194:
        /* <DEDUP_REMOVED lines=8> */
.L_x_197:
[----:B------:R-:W-:Y:S05]  /*c770*/  BSYNC B1 ;  /* 0x0000000000017941 */ /* 0x000fea0003800000 */
.L_x_196:
        /* <DEDUP_REMOVED lines=8> */
.L_x_199:
[----:B------:R-:W-:Y:S05]  /*c800*/  BSYNC B1 ;  /* 0x0000000000017941 */ /* 0x000fea0003800000 */
.L_x_198:
        /* <DEDUP_REMOVED lines=8> */
.L_x_201:
[----:B------:R-:W-:Y:S05]  /*c890*/  BSYNC B1 ;  /* 0x0000000000017941 */ /* 0x000fea0003800000 */
.L_x_200:
        /* <DEDUP_REMOVED lines=13> */
.L_x_203:
[----:B------:R-:W-:Y:S05]  /*c970*/  BSYNC B1 ;  /* 0x0000000000017941 */ /* 0x000fea0003800000 */
.L_x_202:
        /* <DEDUP_REMOVED lines=8> */
.L_x_205:
[----:B------:R-:W-:Y:S05]  /*ca00*/  BSYNC B1 ;  /* 0x0000000000017941 */ /* 0x000fea0003800000 */
.L_x_204:
        /* <DEDUP_REMOVED lines=8> */
.L_x_207:
[----:B------:R-:W-:Y:S05]  /*ca90*/  BSYNC B1 ;  /* 0x0000000000017941 */ /* 0x000fea0003800000 */
.L_x_206:
        /* <DEDUP_REMOVED lines=8> */
.L_x_209:
[----:B------:R-:W-:Y:S05]  /*cb20*/  BSYNC B1 ;  /* 0x0000000000017941 */ /* 0x000fea0003800000 */
.L_x_208:
        /* <DEDUP_REMOVED lines=8> */
.L_x_211:
[----:B------:R-:W-:Y:S05]  /*cbb0*/  BSYNC B1 ;  /* 0x0000000000017941 */ /* 0x000fea0003800000 */
.L_x_210:
        /* <DEDUP_REMOVED lines=13> */
.L_x_213:
[----:B------:R-:W-:Y:S05]  /*cc90*/  BSYNC B1 ;  /* 0x0000000000017941 */ /* 0x000fea0003800000 */
.L_x_212:
        /* <DEDUP_REMOVED lines=8> */
.L_x_215:
[----:B------:R-:W-:Y:S05]  /*cd20*/  BSYNC B1 ;  /* 0x0000000000017941 */ /* 0x000fea0003800000 */
.L_x_214:
        /* <DEDUP_REMOVED lines=8> */
.L_x_217:
[----:B------:R-:W-:Y:S05]  /*cdb0*/  BSYNC B1 ;  /* 0x0000000000017941 */ /* 0x000fea0003800000 */
.L_x_216:
        /* <DEDUP_REMOVED lines=8> */
.L_x_219:
[----:B------:R-:W-:Y:S05]  /*ce40*/  BSYNC B1 ;  /* 0x0000000000017941 */ /* 0x000fea0003800000 */
.L_x_218:
        /* <DEDUP_REMOVED lines=8> */
.L_x_221:
[----:B------:R-:W-:Y:S05]  /*ced0*/  BSYNC B1 ;  /* 0x0000000000017941 */ /* 0x000fea0003800000 */
.L_x_220:
        /* <DEDUP_REMOVED lines=13> */
.L_x_223:
[----:B------:R-:W-:Y:S05]  /*cfb0*/  BSYNC B1 ;  /* 0x0000000000017941 */ /* 0x000fea0003800000 */
.L_x_222:
        /* <DEDUP_REMOVED lines=8> */
.L_x_225:
[----:B------:R-:W-:Y:S05]  /*d040*/  BSYNC B1 ;  /* 0x0000000000017941 */ /* 0x000fea0003800000 */
.L_x_224:
        /* <DEDUP_REMOVED lines=8> */
.L_x_227:
[----:B------:R-:W-:Y:S05]  /*d0d0*/  BSYNC B1 ;  /* 0x0000000000017941 */ /* 0x000fea0003800000 */
.L_x_226:
        /* <DEDUP_REMOVED lines=8> */
.L_x_229:
[----:B------:R-:W-:Y:S05]  /*d160*/  BSYNC B1 ;  /* 0x0000000000017941 */ /* 0x000fea0003800000 */
.L_x_228:
        /* <DEDUP_REMOVED lines=8> */
.L_x_231:
[----:B------:R-:W-:Y:S05]  /*d1f0*/  BSYNC B1 ;  /* 0x0000000000017941 */ /* 0x000fea0003800000 */
.L_x_230:
        /* <DEDUP_REMOVED lines=13> */
.L_x_233:
[----:B------:R-:W-:Y:S05]  /*d2d0*/  BSYNC B1 ;  /* 0x0000000000017941 */ /* 0x000fea0003800000 */
.L_x_232:
        /* <DEDUP_REMOVED lines=8> */
.L_x_235:
[----:B------:R-:W-:Y:S05]  /*d360*/  BSYNC B1 ;  /* 0x0000000000017941 */ /* 0x000fea0003800000 */
.L_x_234:
        /* <DEDUP_REMOVED lines=8> */
.L_x_237:
[----:B------:R-:W-:Y:S05]  /*d3f0*/  BSYNC B1 ;  /* 0x0000000000017941 */ /* 0x000fea0003800000 */
.L_x_236:
        /* <DEDUP_REMOVED lines=8> */
.L_x_239:
[----:B------:R-:W-:Y:S05]  /*d480*/  BSYNC B1 ;  /* 0x0000000000017941 */ /* 0x000fea0003800000 */
.L_x_238:
        /* <DEDUP_REMOVED lines=8> */
.L_x_241:
[----:B------:R-:W-:Y:S05]  /*d510*/  BSYNC B1 ;  /* 0x0000000000017941 */ /* 0x000fea0003800000 */
.L_x_240:
        /* <DEDUP_REMOVED lines=13> */
.L_x_243:
[----:B------:R-:W-:Y:S05]  /*d5f0*/  BSYNC B1 ;  /* 0x0000000000017941 */ /* 0x000fea0003800000 */
.L_x_242:
        /* <DEDUP_REMOVED lines=8> */
.L_x_245:
[----:B------:R-:W-:Y:S05]  /*d680*/  BSYNC B1 ;  /* 0x0000000000017941 */ /* 0x000fea0003800000 */
.L_x_244:
        /* <DEDUP_REMOVED lines=8> */
.L_x_247:
[----:B------:R-:W-:Y:S05]  /*d710*/  BSYNC B1 ;  /* 0x0000000000017941 */ /* 0x000fea0003800000 */
.L_x_246:
        /* <DEDUP_REMOVED lines=8> */
.L_x_249:
[----:B------:R-:W-:Y:S05]  /*d7a0*/  BSYNC B1 ;  /* 0x0000000000017941 */ /* 0x000fea0003800000 */
.L_x_248:
        /* <DEDUP_REMOVED lines=8> */
.L_x_251:
[----:B------:R-:W-:Y:S05]  /*d830*/  BSYNC B1 ;  /* 0x0000000000017941 */ /* 0x000fea0003800000 */
.L_x_250:
        /* <DEDUP_REMOVED lines=13> */
.L_x_253:
[----:B------:R-:W-:Y:S05]  /*d910*/  BSYNC B1 ;  /* 0x0000000000017941 */ /* 0x000fea0003800000 */
.L_x_252:
        /* <DEDUP_REMOVED lines=8> */
.L_x_255:
[----:B------:R-:W-:Y:S05]  /*d9a0*/  BSYNC B1 ;  /* 0x0000000000017941 */ /* 0x000fea0003800000 */
.L_x_254:
        /* <DEDUP_REMOVED lines=8> */
.L_x_257:
[----:B------:R-:W-:Y:S05]  /*da30*/  BSYNC B1 ;  /* 0x0000000000017941 */ /* 0x000fea0003800000 */
.L_x_256:
        /* <DEDUP_REMOVED lines=8> */
.L_x_259:
[----:B------:R-:W-:Y:S05]  /*dac0*/  BSYNC B1 ;  /* 0x0000000000017941 */ /* 0x000fea0003800000 */
.L_x_258:
        /* <DEDUP_REMOVED lines=8> */
.L_x_261:
[----:B------:R-:W-:Y:S05]  /*db50*/  BSYNC B1 ;  /* 0x0000000000017941 */ /* 0x000fea0003800000 */
.L_x_260:
        /* <DEDUP_REMOVED lines=13> */
.L_x_263:
[----:B------:R-:W-:Y:S05]  /*dc30*/  BSYNC B1 ;  /* 0x0000000000017941 */ /* 0x000fea0003800000 */
.L_x_262:
        /* <DEDUP_REMOVED lines=8> */
.L_x_265:
[----:B------:R-:W-:Y:S05]  /*dcc0*/  BSYNC B1 ;  /* 0x0000000000017941 */ /* 0x000fea0003800000 */
.L_x_264:
        /* <DEDUP_REMOVED lines=8> */
.L_x_267:
[----:B------:R-:W-:Y:S05]  /*dd50*/  BSYNC B1 ;  /* 0x0000000000017941 */ /* 0x000fea0003800000 */
.L_x_266:
        /* <DEDUP_REMOVED lines=8> */
.L_x_269:
[----:B------:R-:W-:Y:S05]  /*dde0*/  BSYNC B1 ;  /* 0x0000000000017941 */ /* 0x000fea0003800000 */
.L_x_268:
        /* <DEDUP_REMOVED lines=8> */
.L_x_271:
[----:B------:R-:W-:Y:S05]  /*de70*/  BSYNC B1 ;  /* 0x0000000000017941 */ /* 0x000fea0003800000 */
.L_x_270:
[----:B-1----:R-:W2:Y:S01]  /*de80*/  LDL.LU R3, [R1+0x1e0] ;  /* 0x0001e00001037983 */ /* 0x002ea20000300800 */
[C---:B------:R-:W-:Y:S01]  /*de90*/  ISETP.LT.OR P2, PT, R0.reuse, 0xf2, !P1 ;  /* 0x000000f20000780c */ /* 0x040fe20004f41670 */
[----:B------:R-:W-:Y:S01]  /*dea0*/  BSSY B1, `(.L_x_272) ;  /* 0x000000c000017945 */ /* 0x000fe20003800000 */
[----:B------:R-:W-:Y:S02]  /*deb0*/  ISETP.LT.OR P6, PT, R0, 0xf9, !P1 ;  /* 0x000000f90000780c */ /* 0x000fe40004fc1670 */
[----:B------:R-:W-:Y:S02]  /*dec0*/  IADD3 R161, P3, R158, 0x80, RZ ;  /* 0x000000809ea17810 */ /* 0x000fe40007f7e0ff */
        /* <DEDUP_REMOVED lines=9> */
.L_x_273:
[----:B------:R-:W-:Y:S05]  /*df60*/  BSYNC B1 ;  /* 0x0000000000017941 */ /* 0x000fea0003800000 */
.L_x_272:
        /* <DEDUP_REMOVED lines=8> */
.L_x_275:
[----:B------:R-:W-:Y:S05]  /*dff0*/  BSYNC B1 ;  /* 0x0000000000017941 */ /* 0x000fea0003800000 */
.L_x_274:
        /* <DEDUP_REMOVED lines=8> */
.L_x_277:
[----:B------:R-:W-:Y:S05]  /*e080*/  BSYNC B1 ;  /* 0x0000000000017941 */ /* 0x000fea0003800000 */
.L_x_276:
        /* <DEDUP_REMOVED lines=8> */
.L_x_279:
[----:B------:R-:W-:Y:S05]  /*e110*/  BSYNC B1 ;  /* 0x0000000000017941 */ /* 0x000fea0003800000 */
.L_x_278:
[----:B-1----:R-:W2:Y:S01]  /*e120*/  LDL.LU R3, [R1+0x1f0] ;  /* 0x0001f00001037983 */ /* 0x002ea20000300800 */
[----:B------:R-:W-:Y:S01]  /*e130*/  BSSY B1, `(.L_x_280) ;  /* 0x0000008000017945 */ /* 0x000fe20003800000 */
[----:B------:R-:W-:-:S04]  /*e140*/  IMAD.WIDE.U32 R158, R161, R20, R156 ;  /* 0x00000014a19e7225 */ /* 0x000fc800078e009c */
[----:B--2---:R-:W-:-:S05]  /*e150*/  @!P6 IMAD R3, R3, R17, R2 ;  /* 0x000000110303e224 */ /* 0x004fca00078e0202 */
[----:B------:R1:W-:Y:S01]  /*e160*/  @!P6 STG.E.U8 desc[UR36][R4.64+0xf8], R3 ;  /* 0x0000f8030400e986 */ /* 0x0003e2000c101124 */
[----:B------:R-:W-:Y:S05]  /*e170*/  @P1 BRA `(.L_x_281) ;  /* 0x00000000000c1947 */ /* 0x000fea0003800000 */
[----:B------:R-:W1:Y:S02]  /*e180*/  LDG.E.U8 R16, desc[UR36][R14.64+0xf9] ;  /* 0x0000f9240e107981 */ /* 0x000e64000c1e1100 */
[----:B-1----:R-:W-:-:S05]  /*e190*/  PRMT R3, R16, 0x8880, RZ ;  /* 0x0000888010037816 */ /* 0x002fca00000000ff */
[----:B------:R-:W-:-:S07]  /*e1a0*/  IMAD R2, R3, R18, RZ ;  /* 0x0000001203027224 */ /* 0x000fce00078e02ff */
.L_x_281:
[----:B------:R-:W-:Y:S05]  /*e1b0*/  BSYNC B1 ;  /* 0x0000000000017941 */ /* 0x000fea0003800000 */
.L_x_280:
[----:B-1----:R-:W2:Y:S01]  /*e1c0*/  LDL.LU R3, [R1+0x1f4] ;  /* 0x0001f40001037983 */ /* 0x002ea20000300800 */
[----:B------:R-:W-:Y:S01]  /*e1d0*/  IMAD.WIDE.U32 R156, R161, R20, R152 ;  /* 0x00000014a19c7225 */ /* 0x000fe200078e0098 */
[----:B0-----:R-:W-:Y:S01]  /*e1e0*/  IADD3.X R15, RZ, UR9, RZ, P3, !PT ;  /* 0x00000009ff0f7c10 */ /* 0x001fe20009ffe4ff */
[----:B------:R-:W-:Y:S01]  /*e1f0*/  BSSY B1, `(.L_x_282) ;  /* 0x000000e000017945 */ /* 0x000fe20003800000 */
[----:B------:R-:W-:Y:S02]  /*e200*/  ISETP.GE.AND P2, PT, R19, 0x81, PT ;  /* 0x000000811300780c */ /* 0x000fe40003f46270 */
[----:B------:R-:W-:Y:S01]  /*e210*/  IADD3 R154, P5, P4, R154, R22, R158 ;  /* 0x000000169a9a7210 */ /* 0x000fe20007cbe09e */
[----:B------:R-:W-:Y:S01]  /*e220*/  IMAD R20, R15, R20, RZ ;  /* 0x000000140f147224 */ /* 0x000fe200078e02ff */
[----:B------:R-:W-:Y:S02]  /*e230*/  ISETP.LT.OR P6, PT, R0, 0x1, !P2 ;  /* 0x000000010000780c */ /* 0x000fe400057c1670 */
[----:B------:R-:W-:Y:S01]  /*e240*/  IADD3 R14, P3, R156, R22, RZ ;  /* 0x000000169c0e7210 */ /* 0x000fe20007f7e0ff */
[----:B--2---:R-:W-:-:S05]  /*e250*/  @!P1 IMAD R3, R3, R17, R2 ;  /* 0x0000001103039224 */ /* 0x004fca00078e0202 */
[----:B------:R0:W-:Y:S01]  /*e260*/  @!P1 STG.E.U8 desc[UR36][R4.64+0xf9], R3 ;  /* 0x0000f90304009986 */ /* 0x0001e2000c101124 */
[C---:B------:R-:W-:Y:S02]  /*e270*/  ISETP.LT.OR P1, PT, R0.reuse, 0xf9, !P0 ;  /* 0x000000f90000780c */ /* 0x040fe40004721670 */
[----:B------:R-:W-:-:S11]  /*e280*/  ISETP.LT.OR P0, PT, R0, 0xfa, !P0 ;  /* 0x000000fa0000780c */ /* 0x000fd60004701670 */
[----:B0-----:R-:W-:Y:S05]  /*e290*/  @P1 BRA `(.L_x_283) ;  /* 0x00000000000c1947 */ /* 0x001fea0003800000 */
[----:B------:R-:W2:Y:S02]  /*e2a0*/  LDG.E.U8 R16, desc[UR36][R12.64+0xf8] ;  /* 0x0000f8240c107981 */ /* 0x000ea4000c1e1100 */
[----:B--2---:R-:W-:-:S05]  /*e2b0*/  PRMT R3, R16, 0x8880, RZ ;  /* 0x0000888010037816 */ /* 0x004fca00000000ff */
[----:B------:R-:W-:-:S07]  /*e2c0*/  IMAD R2, R3, R18, RZ ;  /* 0x0000001203027224 */ /* 0x000fce00078e02ff */
.L_x_283:
[----:B------:R-:W-:Y:S05]  /*e2d0*/  BSYNC B1 ;  /* 0x0000000000017941 */ /* 0x000fea0003800000 */
.L_x_282:
[----:B------:R-:W2:Y:S01]  /*e2e0*/  LDL.LU R3, [R1+0x1f8] ;  /* 0x0001f80001037983 */ /* 0x000ea20000300800 */
[----:B------:R-:W-:Y:S01]  /*e2f0*/  BSSY B1, `(.L_x_284) ;  /* 0x0000008000017945 */ /* 0x000fe20003800000 */
[----:B------:R-:W-:Y:S02]  /*e300*/  IMAD R21, R161, R21, R20 ;  /* 0x00000015a1157224 */ /* 0x000fe400078e0214 */
[----:B--2---:R-:W-:-:S05]  /*e310*/  @!P1 IMAD R3, R3, R17, R2 ;  /* 0x0000001103039224 */ /* 0x004fca00078e0202 */
[----:B------:R0:W-:Y:S01]  /*e320*/  @!P1 STG.E.U8 desc[UR36][R10.64+0xf8], R3 ;  /* 0x0000f8030a009986 */ /* 0x0001e2000c101124 */
[----:B------:R-:W-:Y:S05]  /*e330*/  @P0 BRA `(.L_x_285) ;  /* 0x00000000000c0947 */ /* 0x000fea0003800000 */
[----:B------:R-:W0:Y:S02]  /*e340*/  LDG.E.U8 R16, desc[UR36][R12.64+0xf9] ;  /* 0x0000f9240c107981 */ /* 0x000e24000c1e1100 */
[----:B0-----:R-:W-:-:S05]  /*e350*/  PRMT R3, R16, 0x8880, RZ ;  /* 0x0000888010037816 */ /* 0x001fca00000000ff */
[----:B------:R-:W-:-:S07]  /*e360*/  IMAD R2, R3, R18, RZ ;  /* 0x0000001203027224 */ /* 0x000fce00078e02ff */
.L_x_285:
[----:B------:R-:W-:Y:S05]  /*e370*/  BSYNC B1 ;  /* 0x0000000000017941 */ /* 0x000fea0003800000 */
.L_x_284:
[----:B0-----:R-:W2:Y:S01]  /*e380*/  LDL.LU R3, [R1+0x1fc] ;  /* 0x0001fc0001037983 */ /* 0x001ea20000300800 */
[----:B------:R-:W-:Y:S01]  /*e390*/  BSSY B1, `(.L_x_286) ;  /* 0x0000009000017945 */ /* 0x000fe20003800000 */
[----:B------:R-:W-:Y:S01]  /*e3a0*/  IADD3.X R15, R23, R157, R21, P3, !PT ;  /* 0x0000009d170f7210 */ /* 0x000fe20001ffe415 */
[----:B------:R-:W-:Y:S02]  /*e3b0*/  IMAD.IADD R158, R21, 0x1, R159 ;  /* 0x00000001159e7824 */ /* 0x000fe400078e029f */
[----:B--2---:R-:W-:-:S05]  /*e3c0*/  @!P0 IMAD R3, R3, R17, R2 ;  /* 0x0000001103038224 */ /* 0x004fca00078e0202 */
[----:B------:R0:W-:Y:S01]  /*e3d0*/  @!P0 STG.E.U8 desc[UR36][R10.64+0xf9], R3 ;  /* 0x0000f9030a008986 */ /* 0x0001e2000c101124 */
[----:B------:R-:W-:Y:S05]  /*e3e0*/  @P6 BRA `(.L_x_287) ;  /* 0x00000000000c6947 */ /* 0x000fea0003800000 */
[----:B------:R-:W0:Y:S02]  /*e3f0*/  LDG.E.U8 R16, desc[UR36][R14.64] ;  /* 0x000000240e107981 */ /* 0x000e24000c1e1100 */
[----:B0-----:R-:W-:-:S05]  /*e400*/  PRMT R3, R16, 0x8880, RZ ;  /* 0x0000888010037816 */ /* 0x001fca00000000ff */
[----:B------:R-:W-:-:S07]  /*e410*/  IMAD R2, R3, R18, RZ ;  /* 0x0000001203027224 */ /* 0x000fce00078e02ff */
.L_x_287:
[----:B------:R-:W-:Y:S05]  /*e420*/  BSYNC B1 ;  /* 0x0000000000017941 */ /* 0x000fea0003800000 */
.L_x_286:
[----:B------:R-:W-:Y:S01]  /*e430*/  ISETP.LT.OR P3, PT, R0, 0x2, !P2 ;  /* 0x000000020000780c */ /* 0x000fe20005761670 */
[----:B0-----:R-:W-:Y:S01]  /*e440*/  @!P6 IMAD R3, R24, R17, R2 ;  /* 0x000000111803e224 */ /* 0x001fe200078e0202 */
[----:B------:R-:W-:Y:S01]  /*e450*/  ISETP.GE.AND P0, PT, R19, 0x89, PT ;  /* 0x000000891300780c */ /* 0x000fe20003f06270 */
[----:B------:R-:W-:Y:S01]  /*e460*/  BSSY B1, `(.L_x_288) ;  /* 0x000000b000017945 */ /* 0x000fe20003800000 */
[----:B------:R-:W-:Y:S02]  /*e470*/  IADD3.X R155, R153, R23, R158, P5, P4 ;  /* 0x00000017999b7210 */ /* 0x000fe40002fe849e */
[----:B------:R0:W-:Y:S01]  /*e480*/  @!P6 STG.E.U8 desc[UR36][R6.64], R3 ;  /* 0x000000030600e986 */ /* 0x0001e2000c101124 */
[C---:B------:R-:W-:Y:S02]  /*e490*/  ISETP.LT.OR P4, PT, R0.reuse, 0x1, !P0 ;  /* 0x000000010000780c */ /* 0x040fe40004781670 */
[C---:B------:R-:W-:Y:S02]  /*e4a0*/  ISETP.LT.OR P5, PT, R0.reuse, 0x2, !P0 ;  /* 0x000000020000780c */ /* 0x040fe400047a1670 */
[----:B------:R-:W-:-:S02]  /*e4b0*/  ISETP.LT.OR P6, PT, R0, 0x9, !P2 ;  /* 0x000000090000780c */ /* 0x000fc400057c1670 */
[----:B------:R-:W-:Y:S01]  /*e4c0*/  ISETP.LT.OR P1, PT, R0, 0xa, !P2 ;  /* 0x0000000a0000780c */ /* 0x000fe20005721670 */
[----:B------:R-:W-:-:S12]  /*e4d0*/  @P3 BRA `(.L_x_289) ;  /* 0x00000000000c3947 */ /* 0x000fd80003800000 */
[----:B------:R-:W0:Y:S02]  /*e4e0*/  LDG.E.U8 R16, desc[UR36][R14.64+0x1] ;  /* 0x000001240e107981 */ /* 0x000e24000c1e1100 */
[----:B0-----:R-:W-:-:S05]  /*e4f0*/  PRMT R3, R16, 0x8880, RZ ;  /* 0x0000888010037816 */ /* 0x001fca00000000ff */
[----:B------:R-:W-:-:S07]  /*e500*/  IMAD R2, R3, R18, RZ ;  /* 0x0000001203027224 */ /* 0x000fce00078e02ff */
.L_x_289:
[----:B------:R-:W-:Y:S05]  /*e510*/  BSYNC B1 ;  /* 0x0000000000017941 */ /* 0x000fea0003800000 */
.L_x_288:
[----:B------:R-:W-:Y:S01]  /*e520*/  @!P3 IMAD R25, R25, R17, R2 ;  /* 0x000000111919b224 */ /* 0x000fe200078e0202 */
[----:B------:R-:W-:Y:S04]  /*e530*/  BSSY B1, `(.L_x_290) ;  /* 0x0000006000017945 */ /* 0x000fe80003800000 */
[----:B------:R1:W-:Y:S01]  /*e540*/  @!P3 STG.E.U8 desc[UR36][R6.64+0x1], R25 ;  /* 0x000001190600b986 */ /* 0x0003e2000c101124 */
[----:B------:R-:W-:Y:S05]  /*e550*/  @P4 BRA `(.L_x_291) ;  /* 0x00000000000c4947 */ /* 0x000fea0003800000 */
[----:B------:R-:W0:Y:S02]  /*e560*/  LDG.E.U8 R16, desc[UR36][R154.64] ;  /* 0x000000249a107981 */ /* 0x000e24000c1e1100 */
[----:B0-----:R-:W-:-:S05]  /*e570*/  PRMT R3, R16, 0x8880, RZ ;  /* 0x0000888010037816 */ /* 0x001fca00000000ff */
[----:B------:R-:W-:-:S07]  /*e580*/  IMAD R2, R3, R18, RZ ;  /* 0x0000001203027224 */ /* 0x000fce00078e02ff */
.L_x_291:
[----:B------:R-:W-:Y:S05]  /*e590*/  BSYNC B1 ;  /* 0x0000000000017941 */ /* 0x000fea0003800000 */
.L_x_290:
[----:B0-----:R-:W-:Y:S01]  /*e5a0*/  @!P4 IMAD R3, R26, R17, R2 ;  /* 0x000000111a03c224 */ /* 0x001fe200078e0202 */
[----:B------:R-:W-:Y:S04]  /*e5b0*/  BSSY B1, `(.L_x_292) ;  /* 0x0000006000017945 */ /* 0x000fe80003800000 */
[----:B------:R0:W-:Y:S01]  /*e5c0*/  @!P4 STG.E.U8 desc[UR36][R8.64], R3 ;  /* 0x000000030800c986 */ /* 0x0001e2000c101124 */
[----:B------:R-:W-:Y:S05]  /*e5d0*/  @P5 BRA `(.L_x_293) ;  /* 0x00000000000c5947 */ /* 0x000fea0003800000 */
[----:B------:R-:W0:Y:S02]  /*e5e0*/  LDG.E.U8 R16, desc[UR36][R154.64+0x1] ;  /* 0x000001249a107981 */ /* 0x000e24000c1e1100 */
[----:B0-----:R-:W-:-:S05]  /*e5f0*/  PRMT R3, R16, 0x8880, RZ ;  /* 0x0000888010037816 */ /* 0x001fca00000000ff */
[----:B------:R-:W-:-:S07]  /*e600*/  IMAD R2, R3, R18, RZ ;  /* 0x0000001203027224 */ /* 0x000fce00078e02ff */
.L_x_293:
[----:B------:R-:W-:Y:S05]  /*e610*/  BSYNC B1 ;  /* 0x0000000000017941 */ /* 0x000fea0003800000 */
.L_x_292:
[----:B------:R-:W-:Y:S01]  /*e620*/  @!P5 IMAD R27, R27, R17, R2 ;  /* 0x000000111b1bd224 */ /* 0x000fe200078e0202 */
[----:B------:R-:W-:Y:S04]  /*e630*/  BSSY B1, `(.L_x_294) ;  /* 0x0000006000017945 */ /* 0x000fe80003800000 */
[----:B------:R2:W-:Y:S01]  /*e640*/  @!P5 STG.E.U8 desc[UR36][R8.64+0x1], R27 ;  /* 0x0000011b0800d986 */ /* 0x0005e2000c101124 */
[----:B------:R-:W-:Y:S05]  /*e650*/  @P6 BRA `(.L_x_295) ;  /* 0x00000000000c6947 */ /* 0x000fea0003800000 */
[----:B------:R-:W0:Y:S02]  /*e660*/  LDG.E.U8 R16, desc[UR36][R14.64+0x8] ;  /* 0x000008240e107981 */ /* 0x000e24000c1e1100 */
[----:B0-----:R-:W-:-:S05]  /*e670*/  PRMT R3, R16, 0x8880, RZ ;  /* 0x0000888010037816 */ /* 0x001fca00000000ff */
[----:B------:R-:W-:-:S07]  /*e680*/  IMAD R2, R3, R18, RZ ;  /* 0x0000001203027224 */ /* 0x000fce00078e02ff */
.L_x_295:
[----:B------:R-:W-:Y:S05]  /*e690*/  BSYNC B1 ;  /* 0x0000000000017941 */ /* 0x000fea0003800000 */
.L_x_294:
[----:B0-----:R-:W-:Y:S01]  /*e6a0*/  @!P6 IMAD R3, R28, R17, R2 ;  /* 0x000000111c03e224 */ /* 0x001fe200078e0202 */
[----:B------:R-:W-:Y:S04]  /*e6b0*/  BSSY B1, `(.L_x_296) ;  /* 0x0000006000017945 */ /* 0x000fe80003800000 */
[----:B------:R0:W-:Y:S01]  /*e6c0*/  @!P6 STG.E.U8 desc[UR36][R6.64+0x8], R3 ;  /* 0x000008030600e986 */ /* 0x0001e2000c101124 */
[----:B------:R-:W-:Y:S05]  /*e6d0*/  @P1 BRA `(.L_x_297) ;  /* 0x00000000000c1947 */ /* 0x000fea0003800000 */
[----:B------:R-:W0:Y:S02]  /*e6e0*/  LDG.E.U8 R16, desc[UR36][R14.64+0x9] ;  /* 0x000009240e107981 */ /* 0x000e24000c1e1100 */
[----:B0-----:R-:W-:-:S05]  /*e6f0*/  PRMT R3, R16, 0x8880, RZ ;  /* 0x0000888010037816 */ /* 0x001fca00000000ff */
[----:B------:R-:W-:-:S07]  /*e700*/  IMAD R2, R3, R18, RZ ;  /* 0x0000001203027224 */ /* 0x000fce00078e02ff */
.L_x_297:
[----:B------:R-:W-:Y:S05]  /*e710*/  BSYNC B1 ;  /* 0x0000000000017941 */ /* 0x000fea0003800000 */
.L_x_296:
[C---:B------:R-:W-:Y:S01]  /*e720*/  ISETP.LT.OR P4, PT, R0.reuse, 0x9, !P0 ;  /* 0x000000090000780c */ /* 0x040fe20004781670 */
[----:B------:R-:W-:Y:S01]  /*e730*/  @!P1 IMAD R29, R29, R17, R2 ;  /* 0x000000111d1d9224 */ /* 0x000fe200078e0202 */
[----:B------:R-:W-:Y:S01]  /*e740*/  BSSY B1, `(.L_x_298) ;  /* 0x000000a000017945 */ /* 0x000fe20003800000 */
[C---:B------:R-:W-:Y:S02]  /*e750*/  ISETP.LT.OR P3, PT, R0.reuse, 0xa, !P0 ;  /* 0x0000000a0000780c */ /* 0x040fe40004761670 */
[C---:B------:R-:W-:Y:S01]  /*e760*/  ISETP.LT.OR P5, PT, R0.reuse, 0x11, !P2 ;  /* 0x000000110000780c */ /* 0x040fe200057a1670 */
[----:B------:R3:W-:Y:S01]  /*e770*/  @!P1 STG.E.U8 desc[UR36][R6.64+0x9], R29 ;  /* 0x0000091d06009986 */ /* 0x0007e2000c101124 */
[C---:B------:R-:W-:Y:S02]  /*e780*/  ISETP.LT.OR P6, PT, R0.reuse, 0x12, !P2 ;  /* 0x000000120000780c */ /* 0x040fe400057c1670 */
[----:B------:R-:W-:-:S04]  /*e790*/  ISETP.LT.OR P1, PT, R0, 0x11, !P0 ;  /* 0x000000110000780c */ /* 0x000fc80004721670 */
[----:B------:R-:W-:Y:S09]  /*e7a0*/  @P4 BRA `(.L_x_299) ;  /* 0x00000000000c4947 */ /* 0x000ff20003800000 */
[----:B------:R-:W0:Y:S02]  /*e7b0*/  LDG.E.U8 R16, desc[UR36][R154.64+0x8] ;  /* 0x000008249a107981 */ /* 0x000e24000c1e1100 */
[----:B0-----:R-:W-:-:S05]  /*e7c0*/  PRMT R3, R16, 0x8880, RZ ;  /* 0x0000888010037816 */ /* 0x001fca00000000ff */
[----:B------:R-:W-:-:S07]  /*e7d0*/  IMAD R2, R3, R18, RZ ;  /* 0x0000001203027224 */ /* 0x000fce00078e02ff */
.L_x_299:
[----:B------:R-:W-:Y:S05]  /*e7e0*/  BSYNC B1 ;  /* 0x0000000000017941 */ /* 0x000fea0003800000 */
.L_x_298:
[----:B0-----:R-:W-:Y:S01]  /*e7f0*/  @!P4 IMAD R3, R30, R17, R2 ;  /* 0x000000111e03c224 */ /* 0x001fe200078e0202 */
[----:B------:R-:W-:Y:S04]  /*e800*/  BSSY B1, `(.L_x_300) ;  /* 0x0000006000017945 */ /* 0x000fe80003800000 */
[----:B------:R0:W-:Y:S01]  /*e810*/  @!P4 STG.E.U8 desc[UR36][R8.64+0x8], R3 ;  /* 0x000008030800c986 */ /* 0x0001e2000c101124 */
[----:B------:R-:W-:Y:S05]  /*e820*/  @P3 BRA `(.L_x_301) ;  /* 0x00000000000c3947 */ /* 0x000fea0003800000 */
[----:B------:R-:W0:Y:S02]  /*e830*/  LDG.E.U8 R16, desc[UR36][R154.64+0x9] ;  /* 0x000009249a107981 */ /* 0x000e24000c1e1100 */
[----:B0-----:R-:W-:-:S05]  /*e840*/  PRMT R3, R16, 0x8880, RZ ;  /* 0x0000888010037816 */ /* 0x001fca00000000ff */
[----:B------:R-:W-:-:S07]  /*e850*/  IMAD R2, R3, R18, RZ ;  /* 0x0000001203027224 */ /* 0x000fce00078e02ff */
.L_x_301:
[----:B------:R-:W-:Y:S05]  /*e860*/  BSYNC B1 ;  /* 0x0000000000017941 */ /* 0x000fea0003800000 */
.L_x_300:
[----:B------:R-:W-:Y:S01]  /*e870*/  @!P3 IMAD R31, R31, R17, R2 ;  /* 0x000000111f1fb224 */ /* 0x000fe200078e0202 */
[----:B------:R-:W-:Y:S04]  /*e880*/  BSSY B1, `(.L_x_302) ;  /* 0x0000006000017945 */ /* 0x000fe80003800000 */
[----:B------:R4:W-:Y:S01]  /*e890*/  @!P3 STG.E.U8 desc[UR36][R8.64+0x9], R31 ;  /* 0x0000091f0800b986 */ /* 0x0009e2000c101124 */
[----:B------:R-:W-:Y:S05]  /*e8a0*/  @P5 BRA `(.L_x_303) ;  /* 0x00000000000c5947 */ /* 0x000fea0003800000 */
[----:B------:R-:W0:Y:S02]  /*e8b0*/  LDG.E.U8 R16, desc[UR36][R14.64+0x10] ;  /* 0x000010240e107981 */ /* 0x000e24000c1e1100 */
[----:B0-----:R-:W-:-:S05]  /*e8c0*/  PRMT R3, R16, 0x8880, RZ ;  /* 0x0000888010037816 */ /* 0x001fca00000000ff */
[----:B------:R-:W-:-:S07]  /*e8d0*/  IMAD R2, R3, R18, RZ ;  /* 0x0000001203027224 */ /* 0x000fce00078e02ff */
.L_x_303:
[----:B------:R-:W-:Y:S05]  /*e8e0*/  BSYNC B1 ;  /* 0x0000000000017941 */ /* 0x000fea0003800000 */
.L_x_302:
[----:B0-----:R-:W-:Y:S01]  /*e8f0*/  @!P5 IMAD R3, R32, R17, R2 ;  /* 0x000000112003d224 */ /* 0x001fe200078e0202 */
[----:B------:R-:W-:Y:S04]  /*e900*/  BSSY B1, `(.L_x_304) ;  /* 0x0000006000017945 */ /* 0x000fe80003800000 */
[----:B------:R0:W-:Y:S01]  /*e910*/  @!P5 STG.E.U8 desc[UR36][R6.64+0x10], R3 ;  /* 0x000010030600d986 */ /* 0x0001e2000c101124 */
[----:B------:R-:W-:Y:S05]  /*e920*/  @P6 BRA `(.L_x_305) ;  /* 0x00000000000c6947 */ /* 0x000fea0003800000 */
[----:B------:R-:W0:Y:S02]  /*e930*/  LDG.E.U8 R16, desc[UR36][R14.64+0x11] ;  /* 0x000011240e107981 */ /* 0x000e24000c1e1100 */
[----:B0-----:R-:W-:-:S05]  /*e940*/  PRMT R3, R16, 0x8880, RZ ;  /* 0x0000888010037816 */ /* 0x001fca00000000ff */
[----:B------:R-:W-:-:S07]  /*e950*/  IMAD R2, R3, R18, RZ ;  /* 0x0000001203027224 */ /* 0x000fce00078e02ff */
.L_x_305:
[----:B------:R-:W-:Y:S05]  /*e960*/  BSYNC B1 ;  /* 0x0000000000017941 */ /* 0x000fea0003800000 */
.L_x_304:
[----:B------:R-:W-:Y:S01]  /*e970*/  @!P6 IMAD R33, R33, R17, R2 ;  /* 0x000000112121e224 */ /* 0x000fe200078e0202 */
[----:B------:R-:W-:Y:S04]  /*e980*/  BSSY B1, `(.L_x_306) ;  /* 0x0000006000017945 */ /* 0x000fe80003800000 */
[----:B------:R0:W-:Y:S01]  /*e990*/  @!P6 STG.E.U8 desc[UR36][R6.64+0x11], R33 ;  /* 0x000011210600e986 */ /* 0x0001e2000c101124 */
[----:B------:R-:W-:Y:S05]  /*e9a0*/  @P1 BRA `(.L_x_307) ;  /* 0x00000000000c1947 */ /* 0x000fea0003800000 */
[----:B------:R-:W0:Y:S02]  /*e9b0*/  LDG.E.U8 R16, desc[UR36][R154.64+0x10] ;  /* 0x000010249a107981 */ /* 0x000e24000c1e1100 */
[----:B0-----:R-:W-:-:S05]  /*e9c0*/  PRMT R3, R16, 0x8880, RZ ;  /* 0x0000888010037816 */ /* 0x001fca00000000ff */
[----:B------:R-:W-:-:S07]  /*e9d0*/  IMAD R2, R3, R18, RZ ;  /* 0x0000001203027224 */ /* 0x000fce00078e02ff */
.L_x_307:
[----:B------:R-:W-:Y:S05]  /*e9e0*/  BSYNC B1 ;  /* 0x0000000000017941 */ /* 0x000fea0003800000 */
.L_x_306:
[----:B------:R-:W-:Y:S01]  /*e9f0*/  ISETP.LT.OR P4, PT, R0, 0x12, !P0 ;  /* 0x000000120000780c */ /* 0x000fe20004781670 */
[----:B0-----:R-:W-:Y:S01]  /*ea00*/  @!P1 IMAD R3, R34, R17, R2 ;  /* 0x0000001122039224 */ /* 0x001fe200078e0202 */
        /* <DEDUP_REMOVED lines=10> */
.L_x_309:
[----:B------:R-:W-:Y:S05]  /*eab0*/  BSYNC B1 ;  /* 0x0000000000017941 */ /* 0x000fea0003800000 */
.L_x_308:
[----:B------:R-:W-:Y:S01]  /*eac0*/  @!P4 IMAD R35, R35, R17, R2 ;  /* 0x000000112323c224 */ /* 0x000fe200078e0202 */
[----:B------:R-:W-:Y:S04]  /*ead0*/  BSSY B1, `(.L_x_310) ;  /* 0x0000006000017945 */ /* 0x000fe80003800000 */
[----:B------:R0:W-:Y:S01]  /*eae0*/  @!P4 STG.E.U8 desc[UR36][R8.64+0x11], R35 ;  /* 0x000011230800c986 */ /* 0x0001e2000c101124 */
[----:B------:R-:W-:Y:S05]  /*eaf0*/  @P3 BRA `(.L_x_311) ;  /* 0x00000000000c3947 */ /* 0x000fea0003800000 */
[----:B------:R-:W0:Y:S02]  /*eb00*/  LDG.E.U8 R16, desc[UR36][R14.64+0x18] ;  /* 0x000018240e107981 */ /* 0x000e24000c1e1100 */
[----:B0-----:R-:W-:-:S05]  /*eb10*/  PRMT R3, R16, 0x8880, RZ ;  /* 0x0000888010037816 */ /* 0x001fca00000000ff */
[----:B------:R-:W-:-:S07]  /*eb20*/  IMAD R2, R3, R18, RZ ;  /* 0x0000001203027224 */ /* 0x000fce00078e02ff */
.L_x_311:
[----:B------:R-:W-:Y:S05]  /*eb30*/  BSYNC B1 ;  /* 0x0000000000017941 */ /* 0x000fea0003800000 */
.L_x_310:
[----:B0-----:R-:W-:Y:S01]  /*eb40*/  @!P3 IMAD R3, R36, R17, R2 ;  /* 0x000000112403b224 */ /* 0x001fe200078e0202 */
[----:B------:R-:W-:Y:S04]  /*eb50*/  BSSY B1, `(.L_x_312) ;  /* 0x0000006000017945 */ /* 0x000fe80003800000 */
[----:B------:R0:W-:Y:S01]  /*eb60*/  @!P3 STG.E.U8 desc[UR36][R6.64+0x18], R3 ;  /* 0x000018030600b986 */ /* 0x0001e2000c101124 */
[----:B------:R-:W-:Y:S05]  /*eb70*/  @P5 BRA `(.L_x_313) ;  /* 0x00000000000c5947 */ /* 0x000fea0003800000 */
[----:B------:R-:W0:Y:S02]  /*eb80*/  LDG.E.U8 R16, desc[UR36][R14.64+0x19] ;  /* 0x000019240e107981 */ /* 0x000e24000c1e1100 */
[----:B0-----:R-:W-:-:S05]  /*eb90*/  PRMT R3, R16, 0x8880, RZ ;  /* 0x0000888010037816 */ /* 0x001fca00000000ff */
[----:B------:R-:W-:-:S07]  /*eba0*/  IMAD R2, R3, R18, RZ ;  /* 0x0000001203027224 */ /* 0x000fce00078e02ff */
.L_x_313:
[----:B------:R-:W-:Y:S05]  /*ebb0*/  BSYNC B1 ;  /* 0x0000000000017941 */ /* 0x000fea0003800000 */
.L_x_312:
[----:B------:R-:W-:Y:S01]  /*ebc0*/  @!P5 IMAD R37, R37, R17, R2 ;  /* 0x000000112525d224 */ /* 0x000fe200078e0202 */
[----:B------:R-:W-:Y:S04]  /*ebd0*/  BSSY B1, `(.L_x_314) ;  /* 0x0000006000017945 */ /* 0x000fe80003800000 */
[----:B------:R0:W-:Y:S01]  /*ebe0*/  @!P5 STG.E.U8 desc[UR36][R6.64+0x19], R37 ;  /* 0x000019250600d986 */ /* 0x0001e2000c101124 */
[----:B------:R-:W-:Y:S05]  /*ebf0*/  @P6 BRA `(.L_x_315) ;  /* 0x00000000000c6947 */ /* 0x000fea0003800000 */
[----:B------:R-:W0:Y:S02]  /*ec00*/  LDG.E.U8 R16, desc[UR36][R154.64+0x18] ;  /* 0x000018249a107981 */ /* 0x000e24000c1e1100 */
[----:B0-----:R-:W-:-:S05]  /*ec10*/  PRMT R3, R16, 0x8880, RZ ;  /* 0x0000888010037816 */ /* 0x001fca00000000ff */
[----:B------:R-:W-:-:S07]  /*ec20*/  IMAD R2, R3, R18, RZ ;  /* 0x0000001203027224 */ /* 0x000fce00078e02ff */
.L_x_315:
[----:B------:R-:W-:Y:S05]  /*ec30*/  BSYNC B1 ;  /* 0x0000000000017941 */ /* 0x000fea0003800000 */
.L_x_314:
[----:B0-----:R-:W-:Y:S01]  /*ec40*/  @!P6 IMAD R3, R38, R17, R2 ;  /* 0x000000112603e224 */ /* 0x001fe200078e0202 */
[----:B------:R-:W-:Y:S04]  /*ec50*/  BSSY B1, `(.L_x_316) ;  /* 0x0000006000017945 */ /* 0x000fe80003800000 */
[----:B------:R0:W-:Y:S01]  /*ec60*/  @!P6 STG.E.U8 desc[UR36][R8.64+0x18], R3 ;  /* 0x000018030800e986 */ /* 0x0001e2000c101124 */
[----:B------:R-:W-:Y:S05]  /*ec70*/  @P1 BRA `(.L_x_317) ;  /* 0x00000000000c1947 */ /* 0x000fea0003800000 */
[----:B------:R-:W0:Y:S02]  /*ec80*/  LDG.E.U8 R16, desc[UR36][R154.64+0x19] ;  /* 0x000019249a107981 */ /* 0x000e24000c1e1100 */
[----:B0-----:R-:W-:-:S05]  /*ec90*/  PRMT R3, R16, 0x8880, RZ ;  /* 0x0000888010037816 */ /* 0x001fca00000000ff */
[----:B------:R-:W-:-:S07]  /*eca0*/  IMAD R2, R3, R18, RZ ;  /* 0x0000001203027224 */ /* 0x000fce00078e02ff */
.L_x_317:
[----:B------:R-:W-:Y:S05]  /*ecb0*/  BSYNC B1 ;  /* 0x0000000000017941 */ /* 0x000fea0003800000 */
.L_x_316:
        /* <DEDUP_REMOVED lines=12> */
.L_x_319:
[----:B------:R-:W-:Y:S05]  /*ed80*/  BSYNC B1 ;  /* 0x0000000000017941 */ /* 0x000fea0003800000 */
.L_x_318:
[----:B0-----:R-:W-:Y:S01]  /*ed90*/  @!P4 IMAD R3, R40, R17, R2 ;  /* 0x000000112803c224 */ /* 0x001fe200078e0202 */
[----:B------:R-:W-:Y:S04]  /*eda0*/  BSSY B1, `(.L_x_320) ;  /* 0x0000006000017945 */ /* 0x000fe80003800000 */
[----:B------:R0:W-:Y:S01]  /*edb0*/  @!P4 STG.E.U8 desc[UR36][R6.64+0x20], R3 ;  /* 0x000020030600c986 */ /* 0x0001e2000c101124 */
[----:B------:R-:W-:Y:S05]  /*edc0*/  @P3 BRA `(.L_x_321) ;  /* 0x00000000000c3947 */ /* 0x000fea0003800000 */
[----:B------:R-:W0:Y:S02]  /*edd0*/  LDG.E.U8 R16, desc[UR36][R14.64+0x21] ;  /* 0x000021240e107981 */ /* 0x000e24000c1e1100 */
[----:B0-----:R-:W-:-:S05]  /*ede0*/  PRMT R3, R16, 0x8880, RZ ;  /* 0x0000888010037816 */ /* 0x001fca00000000ff */
[----:B------:R-:W-:-:S07]  /*edf0*/  IMAD R2, R3, R18, RZ ;  /* 0x0000001203027224 */ /* 0x000fce00078e02ff */
.L_x_321:
[----:B------:R-:W-:Y:S05]  /*ee00*/  BSYNC B1 ;  /* 0x0000000000017941 */ /* 0x000fea0003800000 */
.L_x_320:
[----:B------:R-:W-:Y:S01]  /*ee10*/  @!P3 IMAD R41, R41, R17, R2 ;  /* 0x000000112929b224 */ /* 0x000fe200078e0202 */
[----:B------:R-:W-:Y:S04]  /*ee20*/  BSSY B1, `(.L_x_322) ;  /* 0x0000006000017945 */ /* 0x000fe80003800000 */
[----:B------:R0:W-:Y:S01]  /*ee30*/  @!P3 STG.E.U8 desc[UR36][R6.64+0x21], R41 ;  /* 0x000021290600b986 */ /* 0x0001e2000c101124 */
[----:B------:R-:W-:Y:S05]  /*ee40*/  @P5 BRA `(.L_x_323) ;  /* 0x00000000000c5947 */ /* 0x000fea0003800000 */
[----:B------:R-:W0:Y:S02]  /*ee50*/  LDG.E.U8 R16, desc[UR36][R154.64+0x20] ;  /* 0x000020249a107981 */ /* 0x000e24000c1e1100 */
[----:B0-----:R-:W-:-:S05]  /*ee60*/  PRMT R3, R16, 0x8880, RZ ;  /* 0x0000888010037816 */ /* 0x001fca00000000ff */
[----:B------:R-:W-:-:S07]  /*ee70*/  IMAD R2, R3, R18, RZ ;  /* 0x0000001203027224 */ /* 0x000fce00078e02ff */
.L_x_323:
[----:B------:R-:W-:Y:S05]  /*ee80*/  BSYNC B1 ;  /* 0x0000000000017941 */ /* 0x000fea0003800000 */
.L_x_322:
[----:B0-----:R-:W-:Y:S01]  /*ee90*/  @!P5 IMAD R3, R42, R17, R2 ;  /* 0x000000112a03d224 */ /* 0x001fe200078e0202 */
[----:B------:R-:W-:Y:S04]  /*eea0*/  BSSY B1, `(.L_x_324) ;  /* 0x0000006000017945 */ /* 0x000fe80003800000 */
[----:B------:R0:W-:Y:S01]  /*eeb0*/  @!P5 STG.E.U8 desc[UR36][R8.64+0x20], R3 ;  /* 0x000020030800d986 */ /* 0x0001e2000c101124 */
[----:B------:R-:W-:Y:S05]  /*eec0*/  @P6 BRA `(.L_x_325) ;  /* 0x00000000000c6947 */ /* 0x000fea0003800000 */
[----:B------:R-:W0:Y:S02]  /*eed0*/  LDG.E.U8 R16, desc[UR36][R154.64+0x21] ;  /* 0x000021249a107981 */ /* 0x000e24000c1e1100 */
[----:B0-----:R-:W-:-:S05]  /*eee0*/  PRMT R3, R16, 0x8880, RZ ;  /* 0x0000888010037816 */ /* 0x001fca00000000ff */
[----:B------:R-:W-:-:S07]  /*eef0*/  IMAD R2, R3, R18, RZ ;  /* 0x0000001203027224 */ /* 0x000fce00078e02ff */
.L_x_325:
[----:B------:R-:W-:Y:S05]  /*ef00*/  BSYNC B1 ;  /* 0x0000000000017941 */ /* 0x000fea0003800000 */
.L_x_324:
[----:B------:R-:W-:Y:S01]  /*ef10*/  @!P6 IMAD R43, R43, R17, R2 ;  /* 0x000000112b2be224 */ /* 0x000fe200078e0202 */
[----:B------:R-:W-:Y:S04]  /*ef20*/  BSSY B1, `(.L_x_326) ;  /* 0x0000006000017945 */ /* 0x000fe80003800000 */
[----:B------:R0:W-:Y:S01]  /*ef30*/  @!P6 STG.E.U8 desc[UR36][R8.64+0x21], R43 ;  /* 0x0000212b0800e986 */ /* 0x0001e2000c101124 */
[----:B------:R-:W-:Y:S05]  /*ef40*/  @P1 BRA `(.L_x_327) ;  /* 0x00000000000c1947 */ /* 0x000fea0003800000 */
[----:B------:R-:W0:Y:S02]  /*ef50*/  LDG.E.U8 R16, desc[UR36][R14.64+0x28] ;  /* 0x000028240e107981 */ /* 0x000e24000c1e1100 */
[----:B0-----:R-:W-:-:S05]  /*ef60*/  PRMT R3, R16, 0x8880, RZ ;  /* 0x0000888010037816 */ /* 0x001fca00000000ff */
[----:B------:R-:W-:-:S07]  /*ef70*/  IMAD R2, R3, R18, RZ ;  /* 0x0000001203027224 */ /* 0x000fce00078e02ff */
.L_x_327:
[----:B------:R-:W-:Y:S05]  /*ef80*/  BSYNC B1 ;  /* 0x0000000000017941 */ /* 0x000fea0003800000 */
.L_x_326:
        /* <DEDUP_REMOVED lines=12> */
.L_x_329:
[----:B------:R-:W-:Y:S05]  /*f050*/  BSYNC B1 ;  /* 0x0000000000017941 */ /* 0x000fea0003800000 */
.L_x_328:
[----:B------:R-:W-:Y:S01]  /*f060*/  @!P4 IMAD R45, R45, R17, R2 ;  /* 0x000000112d2dc224 */ /* 0x000fe200078e0202 */
[----:B------:R-:W-:Y:S04]  /*f070*/  BSSY B1, `(.L_x_330) ;  /* 0x0000006000017945 */ /* 0x000fe80003800000 */
[----:B------:R0:W-:Y:S01]  /*f080*/  @!P4 STG.E.U8 desc[UR36][R6.64+0x29], R45 ;  /* 0x0000292d0600c986 */ /* 0x0001e2000c101124 */
[----:B------:R-:W-:Y:S05]  /*f090*/  @P3 BRA `(.L_x_331) ;  /* 0x00000000000c3947 */ /* 0x000fea0003800000 */
[----:B------:R-:W0:Y:S02]  /*f0a0*/  LDG.E.U8 R16, desc[UR36][R154.64+0x28] ;  /* 0x000028249a107981 */ /* 0x000e24000c1e1100 */
[----:B0-----:R-:W-:-:S05]  /*f0b0*/  PRMT R3, R16, 0x8880, RZ ;  /* 0x0000888010037816 */ /* 0x001fca00000000ff */
[----:B------:R-:W-:-:S07]  /*f0c0*/  IMAD R2, R3, R18, RZ ;  /* 0x0000001203027224 */ /* 0x000fce00078e02ff */
.L_x_331:
[----:B------:R-:W-:Y:S05]  /*f0d0*/  BSYNC B1 ;  /* 0x0000000000017941 */ /* 0x000fea0003800000 */
.L_x_330:
[----:B0-----:R-:W-:Y:S01]  /*f0e0*/  @!P3 IMAD R3, R46, R17, R2 ;  /* 0x000000112e03b224 */ /* 0x001fe200078e0202 */
[----:B------:R-:W-:Y:S04]  /*f0f0*/  BSSY B1, `(.L_x_332) ;  /* 0x0000006000017945 */ /* 0x000fe80003800000 */
[----:B------:R0:W-:Y:S01]  /*f100*/  @!P3 STG.E.U8 desc[UR36][R8.64+0x28], R3 ;  /* 0x000028030800b986 */ /* 0x0001e2000c101124 */
[----:B------:R-:W-:Y:S05]  /*f110*/  @P5 BRA `(.L_x_333) ;  /* 0x00000000000c5947 */ /* 0x000fea0003800000 */
[----:B------:R-:W0:Y:S02]  /*f120*/  LDG.E.U8 R16, desc[UR36][R154.64+0x29] ;  /* 0x000029249a107981 */ /* 0x000e24000c1e1100 */
[----:B0-----:R-:W-:-:S05]  /*f130*/  PRMT R3, R16, 0x8880, RZ ;  /* 0x0000888010037816 */ /* 0x001fca00000000ff */
[----:B------:R-:W-:-:S07]  /*f140*/  IMAD R2, R3, R18, RZ ;  /* 0x0000001203027224 */ /* 0x000fce00078e02ff */
.L_x_333:
[----:B------:R-:W-:Y:S05]  /*f150*/  BSYNC B1 ;  /* 0x0000000000017941 */ /* 0x000fea0003800000 */
.L_x_332:
[----:B------:R-:W-:Y:S01]  /*f160*/  @!P5 IMAD R47, R47, R17, R2 ;  /* 0x000000112f2fd224 */ /* 0x000fe200078e0202 */
[----:B------:R-:W-:Y:S04]  /*f170*/  BSSY B1, `(.L_x_334) ;  /* 0x0000006000017945 */ /* 0x000fe80003800000 */
[----:B------:R0:W-:Y:S01]  /*f180*/  @!P5 STG.E.U8 desc[UR36][R8.64+0x29], R47 ;  /* 0x0000292f0800d986 */ /* 0x0001e2000c101124 */
[----:B------:R-:W-:Y:S05]  /*f190*/  @P6 BRA `(.L_x_335) ;  /* 0x00000000000c6947 */ /* 0x000fea0003800000 */
[----:B------:R-:W0:Y:S02]  /*f1a0*/  LDG.E.U8 R16, desc[UR36][R14.64+0x30] ;  /* 0x000030240e107981 */ /* 0x000e24000c1e1100 */
[----:B0-----:R-:W-:-:S05]  /*f1b0*/  PRMT R3, R16, 0x8880, RZ ;  /* 0x0000888010037816 */ /* 0x001fca00000000ff */
[----:B------:R-:W-:-:S07]  /*f1c0*/  IMAD R2, R3, R18, RZ ;  /* 0x0000001203027224 */ /* 0x000fce00078e02ff */
.L_x_335:
[----:B------:R-:W-:Y:S05]  /*f1d0*/  BSYNC B1 ;  /* 0x0000000000017941 */ /* 0x000fea0003800000 */
.L_x_334:
[----:B0-----:R-:W-:Y:S01]  /*f1e0*/  @!P6 IMAD R3, R48, R17, R2 ;  /* 0x000000113003e224 */ /* 0x001fe200078e0202 */
[----:B------:R-:W-:Y:S04]  /*f1f0*/  BSSY B1, `(.L_x_336) ;  /* 0x0000006000017945 */ /* 0x000fe80003800000 */
[----:B------:R0:W-:Y:S01]  /*f200*/  @!P6 STG.E.U8 desc[UR36][R6.64+0x30], R3 ;  /* 0x000030030600e986 */ /* 0x0001e2000c101124 */
[----:B------:R-:W-:Y:S05]  /*f210*/  @P1 BRA `(.L_x_337) ;  /* 0x00000000000c1947 */ /* 0x000fea0003800000 */
[----:B------:R-:W0:Y:S02]  /*f220*/  LDG.E.U8 R16, desc[UR36][R14.64+0x31] ;  /* 0x000031240e107981 */ /* 0x000e24000c1e1100 */
[----:B0-----:R-:W-:-:S05]  /*f230*/  PRMT R3, R16, 0x8880, RZ ;  /* 0x0000888010037816 */ /* 0x001fca00000000ff */
[----:B------:R-:W-:-:S07]  /*f240*/  IMAD R2, R3, R18, RZ ;  /* 0x0000001203027224 */ /* 0x000fce00078e02ff */
.L_x_337:
[----:B------:R-:W-:Y:S05]  /*f250*/  BSYNC B1 ;  /* 0x0000000000017941 */ /* 0x000fea0003800000 */
.L_x_336:
        /* <DEDUP_REMOVED lines=12> */
.L_x_339:
[----:B------:R-:W-:Y:S05]  /*f320*/  BSYNC B1 ;  /* 0x0000000000017941 */ /* 0x000fea0003800000 */
.L_x_338:
[----:B0-----:R-:W-:Y:S01]  /*f330*/  @!P4 IMAD R3, R50, R17, R2 ;  /* 0x000000113203c224 */ /* 0x001fe200078e0202 */
[----:B------:R-:W-:Y:S04]  /*f340*/  BSSY B1, `(.L_x_340) ;  /* 0x0000006000017945 */ /* 0x000fe80003800000 */
[----:B------:R0:W-:Y:S01]  /*f350*/  @!P4 STG.E.U8 desc[UR36][R8.64+0x30], R3 ;  /* 0x000030030800c986 */ /* 0x0001e2000c101124 */
[----:B------:R-:W-:Y:S05]  /*f360*/  @P3 BRA `(.L_x_341) ;  /* 0x00000000000c3947 */ /* 0x000fea0003800000 */
[----:B------:R-:W0:Y:S02]  /*f370*/  LDG.E.U8 R16, desc[UR36][R154.64+0x31] ;  /* 0x000031249a107981 */ /* 0x000e24000c1e1100 */
[----:B0-----:R-:W-:-:S05]  /*f380*/  PRMT R3, R16, 0x8880, RZ ;  /* 0x0000888010037816 */ /* 0x001fca00000000ff */
[----:B------:R-:W-:-:S07]  /*f390*/  IMAD R2, R3, R18, RZ ;  /* 0x0000001203027224 */ /* 0x000fce00078e02ff */
.L_x_341:
[----:B------:R-:W-:Y:S05]  /*f3a0*/  BSYNC B1 ;  /* 0x0000000000017941 */ /* 0x000fea0003800000 */
.L_x_340:
[----:B------:R-:W-:Y:S01]  /*f3b0*/  @!P3 IMAD R51, R51, R17, R2 ;  /* 0x000000113333b224 */ /* 0x000fe200078e0202 */
[----:B------:R-:W-:Y:S04]  /*f3c0*/  BSSY B1, `(.L_x_342) ;  /* 0x0000006000017945 */ /* 0x000fe80003800000 */
[----:B------:R0:W-:Y:S01]  /*f3d0*/  @!P3 STG.E.U8 desc[UR36][R8.64+0x31], R51 ;  /* 0x000031330800b986 */ /* 0x0001e2000c101124 */
[----:B------:R-:W-:Y:S05]  /*f3e0*/  @P5 BRA `(.L_x_343) ;  /* 0x00000000000c5947 */ /* 0x000fea0003800000 */
[----:B------:R-:W0:Y:S02]  /*f3f0*/  LDG.E.U8 R16, desc[UR36][R14.64+0x38] ;  /* 0x000038240e107981 */ /* 0x000e24000c1e1100 */
[----:B0-----:R-:W-:-:S05]  /*f400*/  PRMT R3, R16, 0x8880, RZ ;  /* 0x0000888010037816 */ /* 0x001fca00000000ff */
[----:B------:R-:W-:-:S07]  /*f410*/  IMAD R2, R3, R18, RZ ;  /* 0x0000001203027224 */ /* 0x000fce00078e02ff */
.L_x_343:
[----:B------:R-:W-:Y:S05]  /*f420*/  BSYNC B1 ;  /* 0x0000000000017941 */ /* 0x000fea0003800000 */
.L_x_342:
[----:B0-----:R-:W-:Y:S01]  /*f430*/  @!P5 IMAD R3, R52, R17, R2 ;  /* 0x000000113403d224 */ /* 0x001fe200078e0202 */
[----:B------:R-:W-:Y:S04]  /*f440*/  BSSY B1, `(.L_x_344) ;  /* 0x0000006000017945 */ /* 0x000fe80003800000 */
[----:B------:R0:W-:Y:S01]  /*f450*/  @!P5 STG.E.U8 desc[UR36][R6.64+0x38], R3 ;  /* 0x000038030600d986 */ /* 0x0001e2000c101124 */
[----:B------:R-:W-:Y:S05]  /*f460*/  @P6 BRA `(.L_x_345) ;  /* 0x00000000000c6947 */ /* 0x000fea0003800000 */
[----:B------:R-:W0:Y:S02]  /*f470*/  LDG.E.U8 R16, desc[UR36][R14.64+0x39] ;  /* 0x000039240e107981 */ /* 0x000e24000c1e1100 */
[----:B0-----:R-:W-:-:S05]  /*f480*/  PRMT R3, R16, 0x8880, RZ ;  /* 0x0000888010037816 */ /* 0x001fca00000000ff */
[----:B------:R-:W-:-:S07]  /*f490*/  IMAD R2, R3, R18, RZ ;  /* 0x0000001203027224 */ /* 0x000fce00078e02ff */
.L_x_345:
[----:B------:R-:W-:Y:S05]  /*f4a0*/  BSYNC B1 ;  /* 0x0000000000017941 */ /* 0x000fea0003800000 */
.L_x_344:
[----:B------:R-:W-:Y:S01]  /*f4b0*/  @!P6 IMAD R53, R53, R17, R2 ;  /* 0x000000113535e224 */ /* 0x000fe200078e0202 */
[----:B------:R-:W-:Y:S04]  /*f4c0*/  BSSY B1, `(.L_x_346) ;  /* 0x0000006000017945 */ /* 0x000fe80003800000 */
[----:B------:R0:W-:Y:S01]  /*f4d0*/  @!P6 STG.E.U8 desc[UR36][R6.64+0x39], R53 ;  /* 0x000039350600e986 */ /* 0x0001e2000c101124 */
[----:B------:R-:W-:Y:S05]  /*f4e0*/  @P1 BRA `(.L_x_347) ;  /* 0x00000000000c1947 */ /* 0x000fea0003800000 */
[----:B------:R-:W0:Y:S02]  /*f4f0*/  LDG.E.U8 R16, desc[UR36][R154.64+0x38] ;  /* 0x000038249a107981 */ /* 0x000e24000c1e1100 */
[----:B0-----:R-:W-:-:S05]  /*f500*/  PRMT R3, R16, 0x8880, RZ ;  /* 0x0000888010037816 */ /* 0x001fca00000000ff */
[----:B------:R-:W-:-:S07]  /*f510*/  IMAD R2, R3, R18, RZ ;  /* 0x0000001203027224 */ /* 0x000fce00078e02ff */
.L_x_347:
[----:B------:R-:W-:Y:S05]  /*f520*/  BSYNC B1 ;  /* 0x0000000000017941 */ /* 0x000fea0003800000 */
.L_x_346:
        /* <DEDUP_REMOVED lines=12> */
.L_x_349:
[----:B------:R-:W-:Y:S05]  /*f5f0*/  BSYNC B1 ;  /* 0x0000000000017941 */ /* 0x000fea0003800000 */
.L_x_348:
[----:B------:R-:W-:Y:S01]  /*f600*/  @!P4 IMAD R55, R55, R17, R2 ;  /* 0x000000113737c224 */ /* 0x000fe200078e0202 */
[----:B------:R-:W-:Y:S04]  /*f610*/  BSSY B1, `(.L_x_350) ;  /* 0x0000006000017945 */ /* 0x000fe80003800000 */
[----:B------:R0:W-:Y:S01]  /*f620*/  @!P4 STG.E.U8 desc[UR36][R8.64+0x39], R55 ;  /* 0x000039370800c986 */ /* 0x0001e2000c101124 */
[----:B------:R-:W-:Y:S05]  /*f630*/  @P3 BRA `(.L_x_351) ;  /* 0x00000000000c3947 */ /* 0x000fea0003800000 */
[----:B------:R-:W0:Y:S02]  /*f640*/  LDG.E.U8 R16, desc[UR36][R14.64+0x40] ;  /* 0x000040240e107981 */ /* 0x000e24000c1e1100 */
[----:B0-----:R-:W-:-:S05]  /*f650*/  PRMT R3, R16, 0x8880, RZ ;  /* 0x0000888010037816 */ /* 0x001fca00000000ff */
[----:B------:R-:W-:-:S07]  /*f660*/  IMAD R2, R3, R18, RZ ;  /* 0x0000001203027224 */ /* 0x000fce00078e02ff */
.L_x_351:
[----:B------:R-:W-:Y:S05]  /*f670*/  BSYNC B1 ;  /* 0x0000000000017941 */ /* 0x000fea0003800000 */
.L_x_350:
[----:B0-----:R-:W-:Y:S01]  /*f680*/  @!P3 IMAD R3, R56, R17, R2 ;  /* 0x000000113803b224 */ /* 0x001fe200078e0202 */
[----:B------:R-:W-:Y:S04]  /*f690*/  BSSY B1, `(.L_x_352) ;  /* 0x0000006000017945 */ /* 0x000fe80003800000 */
[----:B------:R0:W-:Y:S01]  /*f6a0*/  @!P3 STG.E.U8 desc[UR36][R6.64+0x40], R3 ;  /* 0x000040030600b986 */ /* 0x0001e2000c101124 */
[----:B------:R-:W-:Y:S05]  /*f6b0*/  @P5 BRA `(.L_x_353) ;  /* 0x00000000000c5947 */ /* 0x000fea0003800000 */
[----:B------:R-:W0:Y:S02]  /*f6c0*/  LDG.E.U8 R16, desc[UR36][R14.64+0x41] ;  /* 0x000041240e107981 */ /* 0x000e24000c1e1100 */
[----:B0-----:R-:W-:-:S05]  /*f6d0*/  PRMT R3, R16, 0x8880, RZ ;  /* 0x0000888010037816 */ /* 0x001fca00000000ff */
[----:B------:R-:W-:-:S07]  /*f6e0*/  IMAD R2, R3, R18, RZ ;  /* 0x0000001203027224 */ /* 0x000fce00078e02ff */
.L_x_353:
[----:B------:R-:W-:Y:S05]  /*f6f0*/  BSYNC B1 ;  /* 0x0000000000017941 */ /* 0x000fea0003800000 */
.L_x_352:
[----:B------:R-:W-:Y:S01]  /*f700*/  @!P5 IMAD R57, R57, R17, R2 ;  /* 0x000000113939d224 */ /* 0x000fe200078e0202 */
[----:B------:R-:W-:Y:S04]  /*f710*/  BSSY B1, `(.L_x_354) ;  /* 0x0000006000017945 */ /* 0x000fe80003800000 */
[----:B------:R0:W-:Y:S01]  /*f720*/  @!P5 STG.E.U8 desc[UR36][R6.64+0x41], R57 ;  /* 0x000041390600d986 */ /* 0x0001e2000c101124 */
[----:B------:R-:W-:Y:S05]  /*f730*/  @P6 BRA `(.L_x_355) ;  /* 0x00000000000c6947 */ /* 0x000fea0003800000 */
[----:B------:R-:W0:Y:S02]  /*f740*/  LDG.E.U8 R16, desc[UR36][R154.64+0x40] ;  /* 0x000040249a107981 */ /* 0x000e24000c1e1100 */
[----:B0-----:R-:W-:-:S05]  /*f750*/  PRMT R3, R16, 0x8880, RZ ;  /* 0x0000888010037816 */ /* 0x001fca00000000ff */
[----:B------:R-:W-:-:S07]  /*f760*/  IMAD R2, R3, R18, RZ ;  /* 0x0000001203027224 */ /* 0x000fce00078e02ff */
.L_x_355:
[----:B------:R-:W-:Y:S05]  /*f770*/  BSYNC B1 ;  /* 0x0000000000017941 */ /* 0x000fea0003800000 */
.L_x_354:
[----:B0-----:R-:W-:Y:S01]  /*f780*/  @!P6 IMAD R3, R58, R17, R2 ;  /* 0x000000113a03e224 */ /* 0x001fe200078e0202 */
[----:B------:R-:W-:Y:S04]  /*f790*/  BSSY B1, `(.L_x_356) ;  /* 0x0000006000017945 */ /* 0x000fe80003800000 */
[----:B------:R0:W-:Y:S01]  /*f7a0*/  @!P6 STG.E.U8 desc[UR36][R8.64+0x40], R3 ;  /* 0x000040030800e986 */ /* 0x0001e2000c101124 */
[----:B------:R-:W-:Y:S05]  /*f7b0*/  @P1 BRA `(.L_x_357) ;  /* 0x00000000000c1947 */ /* 0x000fea0003800000 */
[----:B------:R-:W0:Y:S02]  /*f7c0*/  LDG.E.U8 R16, desc[UR36][R154.64+0x41] ;  /* 0x000041249a107981 */ /* 0x000e24000c1e1100 */
[----:B0-----:R-:W-:-:S05]  /*f7d0*/  PRMT R3, R16, 0x8880, RZ ;  /* 0x0000888010037816 */ /* 0x001fca00000000ff */
[----:B------:R-:W-:-:S07]  /*f7e0*/  IMAD R2, R3, R18, RZ ;  /* 0x0000001203027224 */ /* 0x000fce00078e02ff */
.L_x_357:
[----:B------:R-:W-:Y:S05]  /*f7f0*/  BSYNC B1 ;  /* 0x0000000000017941 */ /* 0x000fea0003800000 */
.L_x_356:
        /* <DEDUP_REMOVED lines=12> */
.L_x_359:
[----:B------:R-:W-:Y:S05]  /*f8c0*/  BSYNC B1 ;  /* 0x0000000000017941 */ /* 0x000fea0003800000 */
.L_x_358:
[----:B0-----:R-:W-:Y:S01]  /*f8d0*/  @!P4 IMAD R3, R60, R17, R2 ;  /* 0x000000113c03c224 */ /* 0x001fe200078e0202 */
[----:B------:R-:W-:Y:S04]  /*f8e0*/  BSSY B1, `(.L_x_360) ;  /* 0x0000006000017945 */ /* 0x000fe80003800000 */
[----:B------:R0:W-:Y:S01]  /*f8f0*/  @!P4 STG.E.U8 desc[UR36][R6.64+0x48], R3 ;  /* 0x000048030600c986 */ /* 0x0001e2000c101124 */
[----:B------:R-:W-:Y:S05]  /*f900*/  @P3 BRA `(.L_x_361) ;  /* 0x00000000000c3947 */ /* 0x000fea0003800000 */
[----:B------:R-:W0:Y:S02]  /*f910*/  LDG.E.U8 R16, desc[UR36][R14.64+0x49] ;  /* 0x000049240e107981 */ /* 0x000e24000c1e1100 */
[----:B0-----:R-:W-:-:S05]  /*f920*/  PRMT R3, R16, 0x8880, RZ ;  /* 0x0000888010037816 */ /* 0x001fca00000000ff */
[----:B------:R-:W-:-:S07]  /*f930*/  IMAD R2, R3, R18, RZ ;  /* 0x0000001203027224 */ /* 0x000fce00078e02ff */
.L_x_361:
[----:B------:R-:W-:Y:S05]  /*f940*/  BSYNC B1 ;  /* 0x0000000000017941 */ /* 0x000fea0003800000 */
.L_x_360:
[----:B------:R-:W-:Y:S01]  /*f950*/  @!P3 IMAD R61, R61, R17, R2 ;  /* 0x000000113d3db224 */ /* 0x000fe200078e0202 */
[----:B------:R-:W-:Y:S04]  /*f960*/  BSSY B1, `(.L_x_362) ;  /* 0x0000006000017945 */ /* 0x000fe80003800000 */
[----:B------:R0:W-:Y:S01]  /*f970*/  @!P3 STG.E.U8 desc[UR36][R6.64+0x49], R61 ;  /* 0x0000493d0600b986 */ /* 0x0001e2000c101124 */
[----:B------:R-:W-:Y:S05]  /*f980*/  @P5 BRA `(.L_x_363) ;  /* 0x00000000000c5947 */ /* 0x000fea0003800000 */
[----:B------:R-:W0:Y:S02]  /*f990*/  LDG.E.U8 R16, desc[UR36][R154.64+0x48] ;  /* 0x000048249a107981 */ /* 0x000e24000c1e1100 */
[----:B0-----:R-:W-:-:S05]  /*f9a0*/  PRMT R3, R16, 0x8880, RZ ;  /* 0x0000888010037816 */ /* 0x001fca00000000ff */
[----:B------:R-:W-:-:S07]  /*f9b0*/  IMAD R2, R3, R18, RZ ;  /* 0x0000001203027224 */ /* 0x000fce00078e02ff */
.L_x_363:
[----:B------:R-:W-:Y:S05]  /*f9c0*/  BSYNC B1 ;  /* 0x0000000000017941 */ /* 0x000fea0003800000 */
.L_x_362:
[----:B0-----:R-:W-:Y:S01]  /*f9d0*/  @!P5 IMAD R3, R62, R17, R2 ;  /* 0x000000113e03d224 */ /* 0x001fe200078e0202 */
[----:B------:R-:W-:Y:S04]  /*f9e0*/  BSSY B1, `(.L_x_364) ;  /* 0x0000006000017945 */ /* 0x000fe80003800000 */
[----:B------:R0:W-:Y:S01]  /*f9f0*/  @!P5 STG.E.U8 desc[UR36][R8.64+0x48], R3 ;  /* 0x000048030800d986 */ /* 0x0001e2000c101124 */
[----:B------:R-:W-:Y:S05]  /*fa00*/  @P6 BRA `(.L_x_365) ;  /* 0x00000000000c6947 */ /* 0x000fea0003800000 */
[----:B------:R-:W0:Y:S02]  /*fa10*/  LDG.E.U8 R16, desc[UR36][R154.64+0x49] ;  /* 0x000049249a107981 */ /* 0x000e24000c1e1100 */
[----:B0-----:R-:W-:-:S05]  /*fa20*/  PRMT R3, R16, 0x8880, RZ ;  /* 0x0000888010037816 */ /* 0x001fca00000000ff */
[----:B------:R-:W-:-:S07]  /*fa30*/  IMAD R2, R3, R18, RZ ;  /* 0x0000001203027224 */ /* 0x000fce00078e02ff */
.L_x_365:
[----:B------:R-:W-:Y:S05]  /*fa40*/  BSYNC B1 ;  /* 0x0000000000017941 */ /* 0x000fea0003800000 */
.L_x_364:
[----:B------:R-:W-:Y:S01]  /*fa50*/  @!P6 IMAD R63, R63, R17, R2 ;  /* 0x000000113f3fe224 */ /* 0x000fe200078e0202 */
[----:B------:R-:W-:Y:S04]  /*fa60*/  BSSY B1, `(.L_x_366) ;  /* 0x0000006000017945 */ /* 0x000fe80003800000 */
[----:B------:R0:W-:Y:S01]  /*fa70*/  @!P6 STG.E.U8 desc[UR36][R8.64+0x49], R63 ;  /* 0x0000493f0800e986 */ /* 0x0001e2000c101124 */
[----:B------:R-:W-:Y:S05]  /*fa80*/  @P1 BRA `(.L_x_367) ;  /* 0x00000000000c1947 */ /* 0x000fea0003800000 */
[----:B------:R-:W0:Y:S02]  /*fa90*/  LDG.E.U8 R16, desc[UR36][R14.64+0x50] ;  /* 0x000050240e107981 */ /* 0x000e24000c1e1100 */
[----:B0-----:R-:W-:-:S05]  /*faa0*/  PRMT R3, R16, 0x8880, RZ ;  /* 0x0000888010037816 */ /* 0x001fca00000000ff */
[----:B------:R-:W-:-:S07]  /*fab0*/  IMAD R2, R3, R18, RZ ;  /* 0x0000001203027224 */ /* 0x000fce00078e02ff */
.L_x_367:
[----:B------:R-:W-:Y:S05]  /*fac0*/  BSYNC B1 ;  /* 0x0000000000017941 */ /* 0x000fea0003800000 */
.L_x_366:
        /* <DEDUP_REMOVED lines=12> */
.L_x_369:
[----:B------:R-:W-:Y:S05]  /*fb90*/  BSYNC B1 ;  /* 0x0000000000017941 */ /* 0x000fea0003800000 */
.L_x_368:
[----:B------:R-:W-:Y:S01]  /*fba0*/  @!P4 IMAD R65, R65, R17, R2 ;  /* 0x000000114141c224 */ /* 0x000fe200078e0202 */
[----:B------:R-:W-:Y:S04]  /*fbb0*/  BSSY B1, `(.L_x_370) ;  /* 0x0000006000017945 */ /* 0x000fe80003800000 */
[----:B------:R0:W-:Y:S01]  /*fbc0*/  @!P4 STG.E.U8 desc[UR36][R6.64+0x51], R65 ;  /* 0x000051410600c986 */ /* 0x0001e2000c101124 */
[----:B------:R-:W-:Y:S05]  /*fbd0*/  @P3 BRA `(.L_x_371) ;  /* 0x00000000000c3947 */ /* 0x000fea0003800000 */
[----:B------:R-:W0:Y:S02]  /*fbe0*/  LDG.E.U8 R16, desc[UR36][R154.64+0x50] ;  /* 0x000050249a107981 */ /* 0x000e24000c1e1100 */
[----:B0-----:R-:W-:-:S05]  /*fbf0*/  PRMT R3, R16, 0x8880, RZ ;  /* 0x0000888010037816 */ /* 0x001fca00000000ff */
[----:B------:R-:W-:-:S07]  /*fc00*/  IMAD R2, R3, R18, RZ ;  /* 0x0000001203027224 */ /* 0x000fce00078e02ff */
.L_x_371:
[----:B------:R-:W-:Y:S05]  /*fc10*/  BSYNC B1 ;  /* 0x0000000000017941 */ /* 0x000fea0003800000 */
.L_x_370:
[----:B0-----:R-:W-:Y:S01]  /*fc20*/  @!P3 IMAD R3, R66, R17, R2 ;  /* 0x000000114203b224 */ /* 0x001fe200078e0202 */
[----:B------:R-:W-:Y:S04]  /*fc30*/  BSSY B1, `(.L_x_372) ;  /* 0x0000006000017945 */ /* 0x000fe80003800000 */
[----:B------:R0:W-:Y:S01]  /*fc40*/  @!P3 STG.E.U8 desc[UR36][R8.64+0x50], R3 ;  /* 0x000050030800b986 */ /* 0x0001e2000c101124 */
[----:B------:R-:W-:Y:S05]  /*fc50*/  @P5 BRA `(.L_x_373) ;  /* 0x00000000000c5947 */ /* 0x000fea0003800000 */
[----:B------:R-:W0:Y:S02]  /*fc60*/  LDG.E.U8 R16, desc[UR36][R154.64+0x51] ;  /* 0x000051249a107981 */ /* 0x000e24000c1e1100 */
[----:B0-----:R-:W-:-:S05]  /*fc70*/  PRMT R3, R16, 0x8880, RZ ;  /* 0x0000888010037816 */ /* 0x001fca00000000ff */
[----:B------:R-:W-:-:S07]  /*fc80*/  IMAD R2, R3, R18, RZ ;  /* 0x0000001203027224 */ /* 0x000fce00078e02ff */
.L_x_373:
[----:B------:R-:W-:Y:S05]  /*fc90*/  BSYNC B1 ;  /* 0x0000000000017941 */ /* 0x000fea0003800000 */
.L_x_372:
[----:B------:R-:W-:Y:S01]  /*fca0*/  @!P5 IMAD R67, R67, R17, R2 ;  /* 0x000000114343d224 */ /* 0x000fe200078e0202 */
[----:B------:R-:W-:Y:S04]  /*fcb0*/  BSSY B1, `(.L_x_374) ;  /* 0x0000006000017945 */ /* 0x000fe80003800000 */
[----:B------:R0:W-:Y:S01]  /*fcc0*/  @!P5 STG.E.U8 desc[UR36][R8.64+0x51], R67 ;  /* 0x000051430800d986 */ /* 0x0001e2000c101124 */
[----:B------:R-:W-:Y:S05]  /*fcd0*/  @P6 BRA `(.L_x_375) ;  /* 0x00000000000c6947 */ /* 0x000fea0003800000 */
[----:B------:R-:W0:Y:S02]  /*fce0*/  LDG.E.U8 R16, desc[UR36][R14.64+0x58] ;  /* 0x000058240e107981 */ /* 0x000e24000c1e1100 */
[----:B0-----:R-:W-:-:S05]  /*fcf0*/  PRMT R3, R16, 0x8880, RZ ;  /* 0x0000888010037816 */ /* 0x001fca00000000ff */
[----:B------:R-:W-:-:S07]  /*fd00*/  IMAD R2, R3, R18, RZ ;  /* 0x0000001203027224 */ /* 0x000fce00078e02ff */
.L_x_375:
[----:B------:R-:W-:Y:S05]  /*fd10*/  BSYNC B1 ;  /* 0x0000000000017941 */ /* 0x000fea0003800000 */
.L_x_374:
[----:B0-----:R-:W-:Y:S01]  /*fd20*/  @!P6 IMAD R3, R68, R17, R2 ;  /* 0x000000114403e224 */ /* 0x001fe200078e0202 */
[----:B------:R-:W-:Y:S04]  /*fd30*/  BSSY B1, `(.L_x_376) ;  /* 0x0000006000017945 */ /* 0x000fe80003800000 */
[----:B------:R0:W-:Y:S01]  /*fd40*/  @!P6 STG.E.U8 desc[UR36][R6.64+0x58], R3 ;  /* 0x000058030600e986 */ /* 0x0001e2000c101124 */
[----:B------:R-:W-:Y:S05]  /*fd50*/  @P1 BRA `(.L_x_377) ;  /* 0x00000000000c1947 */ /* 0x000fea0003800000 */
[----:B------:R-:W0:Y:S02]  /*fd60*/  LDG.E.U8 R16, desc[UR36][R14.64+0x59] ;  /* 0x000059240e107981 */ /* 0x000e24000c1e1100 */
[----:B0-----:R-:W-:-:S05]  /*fd70*/  PRMT R3, R16, 0x8880, RZ ;  /* 0x0000888010037816 */ /* 0x001fca00000000ff */
[----:B------:R-:W-:-:S07]  /*fd80*/  IMAD R2, R3, R18, RZ ;  /* 0x0000001203027224 */ /* 0x000fce00078e02ff */
.L_x_377:
[----:B------:R-:W-:Y:S05]  /*fd90*/  BSYNC B1 ;  /* 0x0000000000017941 */ /* 0x000fea0003800000 */
.L_x_376:
        /* <DEDUP_REMOVED lines=12> */
.L_x_379:
[----:B------:R-:W-:Y:S05]  /*fe60*/  BSYNC B1 ;  /* 0x0000000000017941 */ /* 0x000fea0003800000 */
.L_x_378:
[----:B0-----:R-:W-:Y:S01]  /*fe70*/  @!P4 IMAD R3, R70, R17, R2 ;  /* 0x000000114603c224 */ /* 0x001fe200078e0202 */
[----:B------:R-:W-:Y:S04]  /*fe80*/  BSSY B1, `(.L_x_380) ;  /* 0x0000006000017945 */ /* 0x000fe80003800000 */
[----:B------:R0:W-:Y:S01]  /*fe90*/  @!P4 STG.E.U8 desc[UR36][R8.64+0x58], R3 ;  /* 0x000058030800c986 */ /* 0x0001e2000c101124 */
[----:B------:R-:W-:Y:S05]  /*fea0*/  @P3 BRA `(.L_x_381) ;  /* 0x00000000000c3947 */ /* 0x000fea0003800000 */
[----:B------:R-:W0:Y:S02]  /*feb0*/  LDG.E.U8 R16, desc[UR36][R154.64+0x59] ;  /* 0x000059249a107981 */ /* 0x000e24000c1e1100 */
[----:B0-----:R-:W-:-:S05]  /*fec0*/  PRMT R3, R16, 0x8880, RZ ;  /* 0x0000888010037816 */ /* 0x001fca00000000ff */
[----:B------:R-:W-:-:S07]  /*fed0*/  IMAD R2, R3, R18, RZ ;  /* 0x0000001203027224 */ /* 0x000fce00078e02ff */
.L_x_381:
[----:B------:R-:W-:Y:S05]  /*fee0*/  BSYNC B1 ;  /* 0x0000000000017941 */ /* 0x000fea0003800000 */
.L_x_380:
[----:B------:R-:W-:Y:S01]  /*fef0*/  @!P3 IMAD R71, R71, R17, R2 ;  /* 0x000000114747b224 */ /* 0x000fe200078e0202 */
[----:B------:R-:W-:Y:S04]  /*ff00*/  BSSY B1, `(.L_x_382) ;  /* 0x0000006000017945 */ /* 0x000fe80003800000 */
[----:B------:R0:W-:Y:S01]  /*ff10*/  @!P3 STG.E.U8 desc[UR36][R8.64+0x59], R71 ;  /* 0x000059470800b986 */ /* 0x0001e2000c101124 */
[----:B------:R-:W-:Y:S05]  /*ff20*/  @P5 BRA `(.L_x_383) ;  /* 0x00000000000c5947 */ /* 0x000fea0003800000 */
[----:B------:R-:W0:Y:S02]  /*ff30*/  LDG.E.U8 R16, desc[UR36][R14.64+0x60] ;  /* 0x000060240e107981 */ /* 0x000e24000c1e1100 */
[----:B0-----:R-:W-:-:S05]  /*ff40*/  PRMT R3, R16, 0x8880, RZ ;  /* 0x0000888010037816 */ /* 0x001fca00000000ff */
[----:B------:R-:W-:-:S07]  /*ff50*/  IMAD R2, R3, R18, RZ ;  /* 0x0000001203027224 */ /* 0x000fce00078e02ff */
.L_x_383:
[----:B------:R-:W-:Y:S05]  /*ff60*/  BSYNC B1 ;  /* 0x0000000000017941 */ /* 0x000fea0003800000 */
.L_x_382:
[----:B0-----:R-:W-:Y:S01]  /*ff70*/  @!P5 IMAD R3, R72, R17, R2 ;  /* 0x000000114803d224 */ /* 0x001fe200078e0202 */
[----:B------:R-:W-:Y:S04]  /*ff80*/  BSSY B1, `(.L_x_384) ;  /* 0x0000006000017945 */ /* 0x000fe80003800000 */
[----:B------:R0:W-:Y:S01]  /*ff90*/  @!P5 STG.E.U8 desc[UR36][R6.64+0x60], R3 ;  /* 0x000060030600d986 */ /* 0x0001e2000c101124 */
[----:B------:R-:W-:Y:S05]  /*ffa0*/  @P6 BRA `(.L_x_385) ;  /* 0x00000000000c6947 */ /* 0x000fea0003800000 */
[----:B------:R-:W0:Y:S02]  /*ffb0*/  LDG.E.U8 R16, desc[UR36][R14.64+0x61] ;  /* 0x000061240e107981 */ /* 0x000e24000c1e1100 */
[----:B0-----:R-:W-:-:S05]  /*ffc0*/  PRMT R3, R16, 0x8880, RZ ;  /* 0x0000888010037816 */ /* 0x001fca00000000ff */
[----:B------:R-:W-:-:S07]  /*ffd0*/  IMAD R2, R3, R18, RZ ;  /* 0x0000001203027224 */ /* 0x000fce00078e02ff */
.L_x_385:
[----:B------:R-:W-:Y:S05]  /*ffe0*/  BSYNC B1 ;  /* 0x0000000000017941 */ /* 0x000fea0003800000 */
.L_x_384:
[----:B------:R-:W-:Y:S01]  /*fff0*/  @!P6 IMAD R73, R73, R17, R2 ;  /* 0x000000114949e224 */ /* 0x000fe200078e0202 */
[----:B------:R-:W-:Y:S04]  /*10000*/  BSSY B1, `(.L_x_386) ;  /* 0x0000006000017945 */ /* 0x000fe80003800000 */
[----:B------:R0:W-:Y:S01]  /*10010*/  @!P6 STG.E.U8 desc[UR36][R6.64+0x61], R73 ;  /* 0x000061490600e986 */ /* 0x0001e2000c101124 */
[----:B------:R-:W-:Y:S05]  /*10020*/  @P1 BRA `(.L_x_387) ;  /* 0x00000000000c1947 */ /* 0x000fea0003800000 */
[----:B------:R-:W0:Y:S02]  /*10030*/  LDG.E.U8 R16, desc[UR36][R154.64+0x60] ;  /* 0x000060249a107981 */ /* 0x000e24000c1e1100 */
[----:B0-----:R-:W-:-:S05]  /*10040*/  PRMT R3, R16, 0x8880, RZ ;  /* 0x0000888010037816 */ /* 0x001fca00000000ff */
[----:B------:R-:W-:-:S07]  /*10050*/  IMAD R2, R3, R18, RZ ;  /* 0x0000001203027224 */ /* 0x000fce00078e02ff */
.L_x_387:
[----:B------:R-:W-:Y:S05]  /*10060*/  BSYNC B1 ;  /* 0x0000000000017941 */ /* 0x000fea0003800000 */
.L_x_386:
        /* <DEDUP_REMOVED lines=12> */
.L_x_389:
[----:B------:R-:W-:Y:S05]  /*10130*/  BSYNC B1 ;  /* 0x0000000000017941 */ /* 0x000fea0003800000 */
.L_x_388:
[----:B------:R-:W-:Y:S01]  /*10140*/  @!P4 IMAD R75, R75, R17, R2 ;  /* 0x000000114b4bc224 */ /* 0x000fe200078e0202 */
[----:B------:R-:W-:Y:S04]  /*10150*/  BSSY B1, `(.L_x_390) ;  /* 0x0000006000017945 */ /* 0x000fe80003800000 */
[----:B------:R0:W-:Y:S01]  /*10160*/  @!P4 STG.E.U8 desc[UR36][R8.64+0x61], R75 ;  /* 0x0000614b0800c986 */ /* 0x0001e2000c101124 */
[----:B------:R-:W-:Y:S05]  /*10170*/  @P3 BRA `(.L_x_391) ;  /* 0x00000000000c3947 */ /* 0x000fea0003800000 */
[----:B------:R-:W0:Y:S02]  /*10180*/  LDG.E.U8 R16, desc[UR36][R14.64+0x68] ;  /* 0x000068240e107981 */ /* 0x000e24000c1e1100 */
[----:B0-----:R-:W-:-:S05]  /*10190*/  PRMT R3, R16, 0x8880, RZ ;  /* 0x0000888010037816 */ /* 0x001fca00000000ff */
[----:B------:R-:W-:-:S07]  /*101a0*/  IMAD R2, R3, R18, RZ ;  /* 0x0000001203027224 */ /* 0x000fce00078e02ff */
.L_x_391:
[----:B------:R-:W-:Y:S05]  /*101b0*/  BSYNC B1 ;  /* 0x0000000000017941 */ /* 0x000fea0003800000 */
.L_x_390:
[----:B0-----:R-:W-:Y:S01]  /*101c0*/  @!P3 IMAD R3, R76, R17, R2 ;  /* 0x000000114c03b224 */ /* 0x001fe200078e0202 */
[----:B------:R-:W-:Y:S04]  /*101d0*/  BSSY B1, `(.L_x_392) ;  /* 0x0000006000017945 */ /* 0x000fe80003800000 */
[----:B------:R0:W-:Y:S01]  /*101e0*/  @!P3 STG.E.U8 desc[UR36][R6.64+0x68], R3 ;  /* 0x000068030600b986 */ /* 0x0001e2000c101124 */
[----:B------:R-:W-:Y:S05]  /*101f0*/  @P5 BRA `(.L_x_393) ;  /* 0x00000000000c5947 */ /* 0x000fea0003800000 */
[----:B------:R-:W0:Y:S02]  /*10200*/  LDG.E.U8 R16, desc[UR36][R14.64+0x69] ;  /* 0x000069240e107981 */ /* 0x000e24000c1e1100 */
[----:B0-----:R-:W-:-:S05]  /*10210*/  PRMT R3, R16, 0x8880, RZ ;  /* 0x0000888010037816 */ /* 0x001fca00000000ff */
[----:B------:R-:W-:-:S07]  /*10220*/  IMAD R2, R3, R18, RZ ;  /* 0x0000001203027224 */ /* 0x000fce00078e02ff */
.L_x_393:
[----:B------:R-:W-:Y:S05]  /*10230*/  BSYNC B1 ;  /* 0x0000000000017941 */ /* 0x000fea0003800000 */
.L_x_392:
[----:B------:R-:W-:Y:S01]  /*10240*/  @!P5 IMAD R77, R77, R17, R2 ;  /* 0x000000114d4dd224 */ /* 0x000fe200078e0202 */
[----:B------:R-:W-:Y:S04]  /*10250*/  BSSY B1, `(.L_x_394) ;  /* 0x0000006000017945 */ /* 0x000fe80003800000 */
[----:B------:R0:W-:Y:S01]  /*10260*/  @!P5 STG.E.U8 desc[UR36][R6.64+0x69], R77 ;  /* 0x0000694d0600d986 */ /* 0x0001e2000c101124 */
[----:B------:R-:W-:Y:S05]  /*10270*/  @P6 BRA `(.L_x_395) ;  /* 0x00000000000c6947 */ /* 0x000fea0003800000 */
[----:B------:R-:W0:Y:S02]  /*10280*/  LDG.E.U8 R16, desc[UR36][R154.64+0x68] ;  /* 0x000068249a107981 */ /* 0x000e24000c1e1100 */
[----:B0-----:R-:W-:-:S05]  /*10290*/  PRMT R3, R16, 0x8880, RZ ;  /* 0x0000888010037816 */ /* 0x001fca00000000ff */
[----:B------:R-:W-:-:S07]  /*102a0*/  IMAD R2, R3, R18, RZ ;  /* 0x0000001203027224 */ /* 0x000fce00078e02ff */
.L_x_395:
[----:B------:R-:W-:Y:S05]  /*102b0*/  BSYNC B1 ;  /* 0x0000000000017941 */ /* 0x000fea0003800000 */
.L_x_394:
[----:B0-----:R-:W-:Y:S01]  /*102c0*/  @!P6 IMAD R3, R78, R17, R2 ;  /* 0x000000114e03e224 */ /* 0x001fe200078e0202 */
[----:B------:R-:W-:Y:S04]  /*102d0*/  BSSY B1, `(.L_x_396) ;  /* 0x0000006000017945 */ /* 0x000fe80003800000 */
[----:B------:R0:W-:Y:S01]  /*102e0*/  @!P6 STG.E.U8 desc[UR36][R8.64+0x68], R3 ;  /* 0x000068030800e986 */ /* 0x0001e2000c101124 */
[----:B------:R-:W-:Y:S05]  /*102f0*/  @P1 BRA `(.L_x_397) ;  /* 0x00000000000c1947 */ /* 0x000fea0003800000 */
[----:B------:R-:W0:Y:S02]  /*10300*/  LDG.E.U8 R16, desc[UR36][R154.64+0x69] ;  /* 0x000069249a107981 */ /* 0x000e24000c1e1100 */
[----:B0-----:R-:W-:-:S05]  /*10310*/  PRMT R3, R16, 0x8880, RZ ;  /* 0x0000888010037816 */ /* 0x001fca00000000ff */
[----:B------:R-:W-:-:S07]  /*10320*/  IMAD R2, R3, R18, RZ ;  /* 0x0000001203027224 */ /* 0x000fce00078e02ff */
.L_x_397:
[----:B------:R-:W-:Y:S05]  /*10330*/  BSYNC B1 ;  /* 0x0000000000017941 */ /* 0x000fea0003800000 */
.L_x_396:
        /* <DEDUP_REMOVED lines=12> */
.L_x_399:
[----:B------:R-:W-:Y:S05]  /*10400*/  BSYNC B1 ;  /* 0x0000000000017941 */ /* 0x000fea0003800000 */
.L_x_398:
[----:B0-----:R-:W-:Y:S01]  /*10410*/  @!P4 IMAD R3, R80, R17, R2 ;  /* 0x000000115003c224 */ /* 0x001fe200078e0202 */
[----:B------:R-:W-:Y:S04]  /*10420*/  BSSY B1, `(.L_x_400) ;  /* 0x0000006000017945 */ /* 0x000fe80003800000 */
[----:B------:R0:W-:Y:S01]  /*10430*/  @!P4 STG.E.U8 desc[UR36][R6.64+0x70], R3 ;  /* 0x000070030600c986 */ /* 0x0001e2000c101124 */
[----:B------:R-:W-:Y:S05]  /*10440*/  @P3 BRA `(.L_x_401) ;  /* 0x00000000000c3947 */ /* 0x000fea0003800000 */
[----:B------:R-:W0:Y:S02]  /*10450*/  LDG.E.U8 R16, desc[UR36][R14.64+0x71] ;  /* 0x000071240e107981 */ /* 0x000e24000c1e1100 */
[----:B0-----:R-:W-:-:S05]  /*10460*/  PRMT R3, R16, 0x8880, RZ ;  /* 0x0000888010037816 */ /* 0x001fca00000000ff */
[----:B------:R-:W-:-:S07]  /*10470*/  IMAD R2, R3, R18, RZ ;  /* 0x0000001203027224 */ /* 0x000fce00078e02ff */
.L_x_401:
[----:B------:R-:W-:Y:S05]  /*10480*/  BSYNC B1 ;  /* 0x0000000000017941 */ /* 0x000fea0003800000 */
.L_x_400:
[----:B------:R-:W-:Y:S01]  /*10490*/  @!P3 IMAD R81, R81, R17, R2 ;  /* 0x000000115151b224 */ /* 0x000fe200078e0202 */
[----:B------:R-:W-:Y:S04]  /*104a0*/  BSSY B1, `(.L_x_402) ;  /* 0x0000006000017945 */ /* 0x000fe80003800000 */
[----:B------:R0:W-:Y:S01]  /*104b0*/  @!P3 STG.E.U8 desc[UR36][R6.64+0x71], R81 ;  /* 0x000071510600b986 */ /* 0x0001e2000c101124 */
[----:B------:R-:W-:Y:S05]  /*104c0*/  @P5 BRA `(.L_x_403) ;  /* 0x00000000000c5947 */ /* 0x000fea0003800000 */
[----:B------:R-:W0:Y:S02]  /*104d0*/  LDG.E.U8 R16, desc[UR36][R154.64+0x70] ;  /* 0x000070249a107981 */ /* 0x000e24000c1e1100 */
[----:B0-----:R-:W-:-:S05]  /*104e0*/  PRMT R3, R16, 0x8880, RZ ;  /* 0x0000888010037816 */ /* 0x001fca00000000ff */
[----:B------:R-:W-:-:S07]  /*104f0*/  IMAD R2, R3, R18, RZ ;  /* 0x0000001203027224 */ /* 0x000fce00078e02ff */
.L_x_403:
[----:B------:R-:W-:Y:S05]  /*10500*/  BSYNC B1 ;  /* 0x0000000000017941 */ /* 0x000fea0003800000 */
.L_x_402:
[----:B0-----:R-:W-:Y:S01]  /*10510*/  @!P5 IMAD R3, R82, R17, R2 ;  /* 0x000000115203d224 */ /* 0x001fe200078e0202 */
[----:B------:R-:W-:Y:S04]  /*10520*/  BSSY B1, `(.L_x_404) ;  /* 0x0000006000017945 */ /* 0x000fe80003800000 */
[----:B------:R0:W-:Y:S01]  /*10530*/  @!P5 STG.E.U8 desc[UR36][R8.64+0x70], R3 ;  /* 0x000070030800d986 */ /* 0x0001e2000c101124 */
[----:B------:R-:W-:Y:S05]  /*10540*/  @P6 BRA `(.L_x_405) ;  /* 0x00000000000c6947 */ /* 0x000fea0003800000 */
[----:B------:R-:W0:Y:S02]  /*10550*/  LDG.E.U8 R16, desc[UR36][R154.64+0x71] ;  /* 0x000071249a107981 */ /* 0x000e24000c1e1100 */
[----:B0-----:R-:W-:-:S05]  /*10560*/  PRMT R3, R16, 0x8880, RZ ;  /* 0x0000888010037816 */ /* 0x001fca00000000ff */
[----:B------:R-:W-:-:S07]  /*10570*/  IMAD R2, R3, R18, RZ ;  /* 0x0000001203027224 */ /* 0x000fce00078e02ff */
.L_x_405:
[----:B------:R-:W-:Y:S05]  /*10580*/  BSYNC B1 ;  /* 0x0000000000017941 */ /* 0x000fea0003800000 */
.L_x_404:
[----:B------:R-:W-:Y:S01]  /*10590*/  @!P6 IMAD R83, R83, R17, R2 ;  /* 0x000000115353e224 */ /* 0x000fe200078e0202 */
[----:B------:R-:W-:Y:S04]  /*105a0*/  BSSY B1, `(.L_x_406) ;  /* 0x0000006000017945 */ /* 0x000fe80003800000 */
[----:B------:R0:W-:Y:S01]  /*105b0*/  @!P6 STG.E.U8 desc[UR36][R8.64+0x71], R83 ;  /* 0x000071530800e986 */ /* 0x0001e2000c101124 */
[----:B------:R-:W-:Y:S05]  /*105c0*/  @P1 BRA `(.L_x_407) ;  /* 0x00000000000c1947 */ /* 0x000fea0003800000 */
[----:B------:R-:W0:Y:S02]  /*105d0*/  LDG.E.U8 R16, desc[UR36][R14.64+0x78] ;  /* 0x000078240e107981 */ /* 0x000e24000c1e1100 */
[----:B0-----:R-:W-:-:S05]  /*105e0*/  PRMT R3, R16, 0x8880, RZ ;  /* 0x0000888010037816 */ /* 0x001fca00000000ff */
[----:B------:R-:W-:-:S07]  /*105f0*/  IMAD R2, R3, R18, RZ ;  /* 0x0000001203027224 */ /* 0x000fce00078e02ff */
.L_x_407:
[----:B------:R-:W-:Y:S05]  /*10600*/  BSYNC B1 ;  /* 0x0000000000017941 */ /* 0x000fea0003800000 */
.L_x_406:
        /* <DEDUP_REMOVED lines=12> */
.L_x_409:
[----:B------:R-:W-:Y:S05]  /*106d0*/  BSYNC B1 ;  /* 0x0000000000017941 */ /* 0x000fea0003800000 */
.L_x_408:
[----:B------:R-:W-:Y:S01]  /*106e0*/  @!P4 IMAD R85, R85, R17, R2 ;  /* 0x000000115555c224 */ /* 0x000fe200078e0202 */
[----:B------:R-:W-:Y:S04]  /*106f0*/  BSSY B1, `(.L_x_410) ;  /* 0x0000006000017945 */ /* 0x000fe80003800000 */
[----:B------:R0:W-:Y:S01]  /*10700*/  @!P4 STG.E.U8 desc[UR36][R6.64+0x79], R85 ;  /* 0x000079550600c986 */ /* 0x0001e2000c101124 */
[----:B------:R-:W-:Y:S05]  /*10710*/  @P3 BRA `(.L_x_411) ;  /* 0x00000000000c3947 */ /* 0x000fea0003800000 */
[----:B------:R-:W0:Y:S02]  /*10720*/  LDG.E.U8 R16, desc[UR36][R154.64+0x78] ;  /* 0x000078249a107981 */ /* 0x000e24000c1e1100 */
[----:B0-----:R-:W-:-:S05]  /*10730*/  PRMT R3, R16, 0x8880, RZ ;  /* 0x0000888010037816 */ /* 0x001fca00000000ff */
[----:B------:R-:W-:-:S07]  /*10740*/  IMAD R2, R3, R18, RZ ;  /* 0x0000001203027224 */ /* 0x000fce00078e02ff */
.L_x_411:
[----:B------:R-:W-:Y:S05]  /*10750*/  BSYNC B1 ;  /* 0x0000000000017941 */ /* 0x000fea0003800000 */
.L_x_410:
[----:B0-----:R-:W-:Y:S01]  /*10760*/  @!P3 IMAD R3, R86, R17, R2 ;  /* 0x000000115603b224 */ /* 0x001fe200078e0202 */
[----:B------:R-:W-:Y:S04]  /*10770*/  BSSY B1, `(.L_x_412) ;  /* 0x0000006000017945 */ /* 0x000fe80003800000 */
[----:B------:R0:W-:Y:S01]  /*10780*/  @!P3 STG.E.U8 desc[UR36][R8.64+0x78], R3 ;  /* 0x000078030800b986 */ /* 0x0001e2000c101124 */
[----:B------:R-:W-:Y:S05]  /*10790*/  @P5 BRA `(.L_x_413) ;  /* 0x00000000000c5947 */ /* 0x000fea0003800000 */
[----:B------:R-:W0:Y:S02]  /*107a0*/  LDG.E.U8 R16, desc[UR36][R154.64+0x79] ;  /* 0x000079249a107981 */ /* 0x000e24000c1e1100 */
[----:B0-----:R-:W-:-:S05]  /*107b0*/  PRMT R3, R16, 0x8880, RZ ;  /* 0x0000888010037816 */ /* 0x001fca00000000ff */
[----:B------:R-:W-:-:S07]  /*107c0*/  IMAD R2, R3, R18, RZ ;  /* 0x0000001203027224 */ /* 0x000fce00078e02ff */
.L_x_413:
[----:B------:R-:W-:Y:S05]  /*107d0*/  BSYNC B1 ;  /* 0x0000000000017941 */ /* 0x000fea0003800000 */
.L_x_412:
[----:B------:R-:W-:Y:S01]  /*107e0*/  @!P5 IMAD R87, R87, R17, R2 ;  /* 0x000000115757d224 */ /* 0x000fe200078e0202 */
[----:B------:R-:W-:Y:S04]  /*107f0*/  BSSY B1, `(.L_x_414) ;  /* 0x0000006000017945 */ /* 0x000fe80003800000 */
[----:B------:R0:W-:Y:S01]  /*10800*/  @!P5 STG.E.U8 desc[UR36][R8.64+0x79], R87 ;  /* 0x000079570800d986 */ /* 0x0001e2000c101124 */
[----:B------:R-:W-:Y:S05]  /*10810*/  @P6 BRA `(.L_x_415) ;  /* 0x00000000000c6947 */ /* 0x000fea0003800000 */
[----:B------:R-:W0:Y:S02]  /*10820*/  LDG.E.U8 R16, desc[UR36][R14.64+0x80] ;  /* 0x000080240e107981 */ /* 0x000e24000c1e1100 */
[----:B0-----:R-:W-:-:S05]  /*10830*/  PRMT R3, R16, 0x8880, RZ ;  /* 0x0000888010037816 */ /* 0x001fca00000000ff */
[----:B------:R-:W-:-:S07]  /*10840*/  IMAD R2, R3, R18, RZ ;  /* 0x0000001203027224 */ /* 0x000fce00078e02ff */
.L_x_415:
[----:B------:R-:W-:Y:S05]  /*10850*/  BSYNC B1 ;  /* 0x0000000000017941 */ /* 0x000fea0003800000 */
.L_x_414:
[----:B0-----:R-:W-:Y:S01]  /*10860*/  @!P6 IMAD R3, R88, R17, R2 ;  /* 0x000000115803e224 */ /* 0x001fe200078e0202 */
[----:B------:R-:W-:Y:S04]  /*10870*/  BSSY B1, `(.L_x_416) ;  /* 0x0000006000017945 */ /* 0x000fe80003800000 */
[----:B------:R0:W-:Y:S01]  /*10880*/  @!P6 STG.E.U8 desc[UR36][R6.64+0x80], R3 ;  /* 0x000080030600e986 */ /* 0x0001e2000c101124 */
[----:B------:R-:W-:Y:S05]  /*10890*/  @P1 BRA `(.L_x_417) ;  /* 0x00000000000c1947 */ /* 0x000fea0003800000 */
[----:B------:R-:W0:Y:S02]  /*108a0*/  LDG.E.U8 R16, desc[UR36][R14.64+0x81] ;  /* 0x000081240e107981 */ /* 0x000e24000c1e1100 */
[----:B0-----:R-:W-:-:S05]  /*108b0*/  PRMT R3, R16, 0x8880, RZ ;  /* 0x0000888010037816 */ /* 0x001fca00000000ff */
[----:B------:R-:W-:-:S07]  /*108c0*/  IMAD R2, R3, R18, RZ ;  /* 0x0000001203027224 */ /* 0x000fce00078e02ff */
.L_x_417:
[----:B------:R-:W-:Y:S05]  /*108d0*/  BSYNC B1 ;  /* 0x0000000000017941 */ /* 0x000fea0003800000 */
.L_x_416:
        /* <DEDUP_REMOVED lines=12> */
.L_x_419:
[----:B------:R-:W-:Y:S05]  /*109a0*/  BSYNC B1 ;  /* 0x0000000000017941 */ /* 0x000fea0003800000 */
.L_x_418:
[----:B0-----:R-:W-:Y:S01]  /*109b0*/  @!P4 IMAD R3, R90, R17, R2 ;  /* 0x000000115a03c224 */ /* 0x001fe200078e0202 */
[----:B------:R-:W-:Y:S04]  /*109c0*/  BSSY B1, `(.L_x_420) ;  /* 0x0000006000017945 */ /* 0x000fe80003800000 */
[----:B------:R0:W-:Y:S01]  /*109d0*/  @!P4 STG.E.U8 desc[UR36][R8.64+0x80], R3 ;  /* 0x000080030800c986 */ /* 0x0001e2000c101124 */
[----:B------:R-:W-:Y:S05]  /*109e0*/  @P3 BRA `(.L_x_421) ;  /* 0x00000000000c3947 */ /* 0x000fea0003800000 */
[----:B------:R-:W0:Y:S02]  /*109f0*/  LDG.E.U8 R16, desc[UR36][R154.64+0x81] ;  /* 0x000081249a107981 */ /* 0x000e24000c1e1100 */
[----:B0-----:R-:W-:-:S05]  /*10a00*/  PRMT R3, R16, 0x8880, RZ ;  /* 0x0000888010037816 */ /* 0x001fca00000000ff */
[----:B------:R-:W-:-:S07]  /*10a10*/  IMAD R2, R3, R18, RZ ;  /* 0x0000001203027224 */ /* 0x000fce00078e02ff */
.L_x_421:
[----:B------:R-:W-:Y:S05]  /*10a20*/  BSYNC B1 ;  /* 0x0000000000017941 */ /* 0x000fea0003800000 */
.L_x_420:
[----:B------:R-:W-:Y:S01]  /*10a30*/  @!P3 IMAD R91, R91, R17, R2 ;  /* 0x000000115b5bb224 */ /* 0x000fe200078e0202 */
[----:B------:R-:W-:Y:S04]  /*10a40*/  BSSY B1, `(.L_x_422) ;  /* 0x0000006000017945 */ /* 0x000fe80003800000 */
[----:B------:R0:W-:Y:S01]  /*10a50*/  @!P3 STG.E.U8 desc[UR36][R8.64+0x81], R91 ;  /* 0x0000815b0800b986 */ /* 0x0001e2000c101124 */
[----:B------:R-:W-:Y:S05]  /*10a60*/  @P5 BRA `(.L_x_423) ;  /* 0x00000000000c5947 */ /* 0x000fea0003800000 */
[----:B------:R-:W0:Y:S02]  /*10a70*/  LDG.E.U8 R16, desc[UR36][R14.64+0x88] ;  /* 0x000088240e107981 */ /* 0x000e24000c1e1100 */
[----:B0-----:R-:W-:-:S05]  /*10a80*/  PRMT R3, R16, 0x8880, RZ ;  /* 0x0000888010037816 */ /* 0x001fca00000000ff */
[----:B------:R-:W-:-:S07]  /*10a90*/  IMAD R2, R3, R18, RZ ;  /* 0x0000001203027224 */ /* 0x000fce00078e02ff */
.L_x_423:
[----:B------:R-:W-:Y:S05]  /*10aa0*/  BSYNC B1 ;  /* 0x0000000000017941 */ /* 0x000fea0003800000 */
.L_x_422:
[----:B0-----:R-:W-:Y:S01]  /*10ab0*/  @!P5 IMAD R3, R92, R17, R2 ;  /* 0x000000115c03d224 */ /* 0x001fe200078e0202 */
[----:B------:R-:W-:Y:S04]  /*10ac0*/  BSSY B1, `(.L_x_424) ;  /* 0x0000006000017945 */ /* 0x000fe80003800000 */
[----:B------:R0:W-:Y:S01]  /*10ad0*/  @!P5 STG.E.U8 desc[UR36][R6.64+0x88], R3 ;  /* 0x000088030600d986 */ /* 0x0001e2000c101124 */
[----:B------:R-:W-:Y:S05]  /*10ae0*/  @P6 BRA `(.L_x_425) ;  /* 0x00000000000c6947 */ /* 0x000fea0003800000 */
[----:B------:R-:W0:Y:S02]  /*10af0*/  LDG.E.U8 R16, desc[UR36][R14.64+0x89] ;  /* 0x000089240e107981 */ /* 0x000e24000c1e1100 */
[----:B0-----:R-:W-:-:S05]  /*10b00*/  PRMT R3, R16, 0x8880, RZ ;  /* 0x0000888010037816 */ /* 0x001fca00000000ff */
[----:B------:R-:W-:-:S07]  /*10b10*/  IMAD R2, R3, R18, RZ ;  /* 0x0000001203027224 */ /* 0x000fce00078e02ff */
.L_x_425:
[----:B------:R-:W-:Y:S05]  /*10b20*/  BSYNC B1 ;  /* 0x0000000000017941 */ /* 0x000fea0003800000 */
.L_x_424:
[----:B------:R-:W-:Y:S01]  /*10b30*/  @!P6 IMAD R93, R93, R17, R2 ;  /* 0x000000115d5de224 */ /* 0x000fe200078e0202 */
[----:B------:R-:W-:Y:S04]  /*10b40*/  BSSY B1, `(.L_x_426) ;  /* 0x0000006000017945 */ /* 0x000fe80003800000 */
[----:B------:R0:W-:Y:S01]  /*10b50*/  @!P6 STG.E.U8 desc[UR36][R6.64+0x89], R93 ;  /* 0x0000895d0600e986 */ /* 0x0001e2000c101124 */
[----:B------:R-:W-:Y:S05]  /*10b60*/  @P1 BRA `(.L_x_427) ;  /* 0x00000000000c1947 */ /* 0x000fea0003800000 */
[----:B------:R-:W0:Y:S02]  /*10b70*/  LDG.E.U8 R16, desc[UR36][R154.64+0x88] ;  /* 0x000088249a107981 */ /* 0x000e24000c1e1100 */
[----:B0-----:R-:W-:-:S05]  /*10b80*/  PRMT R3, R16, 0x8880, RZ ;  /* 0x0000888010037816 */ /* 0x001fca00000000ff */
[----:B------:R-:W-:-:S07]  /*10b90*/  IMAD R2, R3, R18, RZ ;  /* 0x0000001203027224 */ /* 0x000fce00078e02ff */
.L_x_427:
[----:B------:R-:W-:Y:S05]  /*10ba0*/  BSYNC B1 ;  /* 0x0000000000017941 */ /* 0x000fea0003800000 */
.L_x_426:
        /* <DEDUP_REMOVED lines=12> */
.L_x_429:
[----:B------:R-:W-:Y:S05]  /*10c70*/  BSYNC B1 ;  /* 0x0000000000017941 */ /* 0x000fea0003800000 */
.L_x_428:
[----:B------:R-:W-:Y:S01]  /*10c80*/  @!P4 IMAD R95, R95, R17, R2 ;  /* 0x000000115f5fc224 */ /* 0x000fe200078e0202 */
[----:B------:R-:W-:Y:S04]  /*10c90*/  BSSY B1, `(.L_x_430) ;  /* 0x0000006000017945 */ /* 0x000fe80003800000 */
[----:B------:R0:W-:Y:S01]  /*10ca0*/  @!P4 STG.E.U8 desc[UR36][R8.64+0x89], R95 ;  /* 0x0000895f0800c986 */ /* 0x0001e2000c101124 */
[----:B------:R-:W-:Y:S05]  /*10cb0*/  @P3 BRA `(.L_x_431) ;  /* 0x00000000000c3947 */ /* 0x000fea0003800000 */
[----:B------:R-:W0:Y:S02]  /*10cc0*/  LDG.E.U8 R16, desc[UR36][R14.64+0x90] ;  /* 0x000090240e107981 */ /* 0x000e24000c1e1100 */
[----:B0-----:R-:W-:-:S05]  /*10cd0*/  PRMT R3, R16, 0x8880, RZ ;  /* 0x0000888010037816 */ /* 0x001fca00000000ff */
[----:B------:R-:W-:-:S07]  /*10ce0*/  IMAD R2, R3, R18, RZ ;  /* 0x0000001203027224 */ /* 0x000fce00078e02ff */
.L_x_431:
[----:B------:R-:W-:Y:S05]  /*10cf0*/  BSYNC B1 ;  /* 0x0000000000017941 */ /* 0x000fea0003800000 */
.L_x_430:
[----:B0-----:R-:W-:Y:S01]  /*10d00*/  @!P3 IMAD R3, R96, R17, R2 ;  /* 0x000000116003b224 */ /* 0x001fe200078e0202 */
[----:B------:R-:W-:Y:S04]  /*10d10*/  BSSY B1, `(.L_x_432) ;  /* 0x0000006000017945 */ /* 0x000fe80003800000 */
[----:B------:R0:W-:Y:S01]  /*10d20*/  @!P3 STG.E.U8 desc[UR36][R6.64+0x90], R3 ;  /* 0x000090030600b986 */ /* 0x0001e2000c101124 */
[----:B------:R-:W-:Y:S05]  /*10d30*/  @P5 BRA `(.L_x_433) ;  /* 0x00000000000c5947 */ /* 0x000fea0003800000 */
[----:B------:R-:W0:Y:S02]  /*10d40*/  LDG.E.U8 R16, desc[UR36][R14.64+0x91] ;  /* 0x000091240e107981 */ /* 0x000e24000c1e1100 */
[----:B0-----:R-:W-:-:S05]  /*10d50*/  PRMT R3, R16, 0x8880, RZ ;  /* 0x0000888010037816 */ /* 0x001fca00000000ff */
[----:B------:R-:W-:-:S07]  /*10d60*/  IMAD R2, R3, R18, RZ ;  /* 0x0000001203027224 */ /* 0x000fce00078e02ff */
.L_x_433:
[----:B------:R-:W-:Y:S05]  /*10d70*/  BSYNC B1 ;  /* 0x0000000000017941 */ /* 0x000fea0003800000 */
.L_x_432:
[----:B------:R-:W-:Y:S01]  /*10d80*/  @!P5 IMAD R97, R97, R17, R2 ;  /* 0x000000116161d224 */ /* 0x000fe200078e0202 */
[----:B------:R-:W-:Y:S04]  /*10d90*/  BSSY B1, `(.L_x_434) ;  /* 0x0000006000017945 */ /* 0x000fe80003800000 */
[----:B------:R0:W-:Y:S01]  /*10da0*/  @!P5 STG.E.U8 desc[UR36][R6.64+0x91], R97 ;  /* 0x000091610600d986 */ /* 0x0001e2000c101124 */
[----:B------:R-:W-:Y:S05]  /*10db0*/  @P6 BRA `(.L_x_435) ;  /* 0x00000000000c6947 */ /* 0x000fea0003800000 */
[----:B------:R-:W0:Y:S02]  /*10dc0*/  LDG.E.U8 R16, desc[UR36][R154.64+0x90] ;  /* 0x000090249a107981 */ /* 0x000e24000c1e1100 */
[----:B0-----:R-:W-:-:S05]  /*10dd0*/  PRMT R3, R16, 0x8880, RZ ;  /* 0x0000888010037816 */ /* 0x001fca00000000ff */
[----:B------:R-:W-:-:S07]  /*10de0*/  IMAD R2, R3, R18, RZ ;  /* 0x0000001203027224 */ /* 0x000fce00078e02ff */
.L_x_435:
[----:B------:R-:W-:Y:S05]  /*10df0*/  BSYNC B1 ;  /* 0x0000000000017941 */ /* 0x000fea0003800000 */
.L_x_434:
[----:B0-----:R-:W-:Y:S01]  /*10e00*/  @!P6 IMAD R3, R98, R17, R2 ;  /* 0x000000116203e224 */ /* 0x001fe200078e0202 */
[----:B------:R-:W-:Y:S04]  /*10e10*/  BSSY B1, `(.L_x_436) ;  /* 0x0000006000017945 */ /* 0x000fe80003800000 */
[----:B------:R0:W-:Y:S01]  /*10e20*/  @!P6 STG.E.U8 desc[UR36][R8.64+0x90], R3 ;  /* 0x000090030800e986 */ /* 0x0001e2000c101124 */
[----:B------:R-:W-:Y:S05]  /*10e30*/  @P1 BRA `(.L_x_437) ;  /* 0x00000000000c1947 */ /* 0x000fea0003800000 */
[----:B------:R-:W0:Y:S02]  /*10e40*/  LDG.E.U8 R16, desc[UR36][R154.64+0x91] ;  /* 0x000091249a107981 */ /* 0x000e24000c1e1100 */
[----:B0-----:R-:W-:-:S05]  /*10e50*/  PRMT R3, R16, 0x8880, RZ ;  /* 0x0000888010037816 */ /* 0x001fca00000000ff */
[----:B------:R-:W-:-:S07]  /*10e60*/  IMAD R2, R3, R18, RZ ;  /* 0x0000001203027224 */ /* 0x000fce00078e02ff */
.L_x_437:
[----:B------:R-:W-:Y:S05]  /*10e70*/  BSYNC B1 ;  /* 0x0000000000017941 */ /* 0x000fea0003800000 */
.L_x_436:
        /* <DEDUP_REMOVED lines=12> */
.L_x_439:
[----:B------:R-:W-:Y:S05]  /*10f40*/  BSYNC B1 ;  /* 0x0000000000017941 */ /* 0x000fea0003800000 */
.L_x_438:
[----:B0-----:R-:W-:Y:S01]  /*10f50*/  @!P4 IMAD R3, R100, R17, R2 ;  /* 0x000000116403c224 */ /* 0x001fe200078e0202 */
[----:B------:R-:W-:Y:S04]  /*10f60*/  BSSY B1, `(.L_x_440) ;  /* 0x0000006000017945 */ /* 0x000fe80003800000 */
[----:B------:R0:W-:Y:S01]  /*10f70*/  @!P4 STG.E.U8 desc[UR36][R6.64+0x98], R3 ;  /* 0x000098030600c986 */ /* 0x0001e2000c101124 */
[----:B------:R-:W-:Y:S05]  /*10f80*/  @P3 BRA `(.L_x_441) ;  /* 0x00000000000c3947 */ /* 0x000fea0003800000 */
[----:B------:R-:W0:Y:S02]  /*10f90*/  LDG.E.U8 R16, desc[UR36][R14.64+0x99] ;  /* 0x000099240e107981 */ /* 0x000e24000c1e1100 */
[----:B0-----:R-:W-:-:S05]  /*10fa0*/  PRMT R3, R16, 0x8880, RZ ;  /* 0x0000888010037816 */ /* 0x001fca00000000ff */
[----:B------:R-:W-:-:S07]  /*10fb0*/  IMAD R2, R3, R18, RZ ;  /* 0x0000001203027224 */ /* 0x000fce00078e02ff */
.L_x_441:
[----:B------:R-:W-:Y:S05]  /*10fc0*/  BSYNC B1 ;  /* 0x0000000000017941 */ /* 0x000fea0003800000 */
.L_x_440:
[----:B------:R-:W-:Y:S01]  /*10fd0*/  @!P3 IMAD R101, R101, R17, R2 ;  /* 0x000000116565b224 */ /* 0x000fe200078e0202 */
[----:B------:R-:W-:Y:S04]  /*10fe0*/  BSSY B1, `(.L_x_442) ;  /* 0x0000006000017945 */ /* 0x000fe80003800000 */
[----:B------:R0:W-:Y:S01]  /*10ff0*/  @!P3 STG.E.U8 desc[UR36][R6.64+0x99], R101 ;  /* 0x000099650600b986 */ /* 0x0001e2000c101124 */
[----:B------:R-:W-:Y:S05]  /*11000*/  @P5 BRA `(.L_x_443) ;  /* 0x00000000000c5947 */ /* 0x000fea0003800000 */
[----:B------:R-:W0:Y:S02]  /*11010*/  LDG.E.U8 R16, desc[UR36][R154.64+0x98] ;  /* 0x000098249a107981 */ /* 0x000e24000c1e1100 */
[----:B0-----:R-:W-:-:S05]  /*11020*/  PRMT R3, R16, 0x8880, RZ ;  /* 0x0000888010037816 */ /* 0x001fca00000000ff */
[----:B------:R-:W-:-:S07]  /*11030*/  IMAD R2, R3, R18, RZ ;  /* 0x0000001203027224 */ /* 0x000fce00078e02ff */
.L_x_443:
[----:B------:R-:W-:Y:S05]  /*11040*/  BSYNC B1 ;  /* 0x0000000000017941 */ /* 0x000fea0003800000 */
.L_x_442:
[----:B0-----:R-:W-:Y:S01]  /*11050*/  @!P5 IMAD R3, R102, R17, R2 ;  /* 0x000000116603d224 */ /* 0x001fe200078e0202 */
[----:B------:R-:W-:Y:S04]  /*11060*/  BSSY B1, `(.L_x_444) ;  /* 0x0000006000017945 */ /* 0x000fe80003800000 */
[----:B------:R0:W-:Y:S01]  /*11070*/  @!P5 STG.E.U8 desc[UR36][R8.64+0x98], R3 ;  /* 0x000098030800d986 */ /* 0x0001e2000c101124 */
[----:B------:R-:W-:Y:S05]  /*11080*/  @P6 BRA `(.L_x_445) ;  /* 0x00000000000c6947 */ /* 0x000fea0003800000 */
[----:B------:R-:W0:Y:S02]  /*11090*/  LDG.E.U8 R16, desc[UR36][R154.64+0x99] ;  /* 0x000099249a107981 */ /* 0x000e24000c1e1100 */
[----:B0-----:R-:W-:-:S05]  /*110a0*/  PRMT R3, R16, 0x8880, RZ ;  /* 0x0000888010037816 */ /* 0x001fca00000000ff */
[----:B------:R-:W-:-:S07]  /*110b0*/  IMAD R2, R3, R18, RZ ;  /* 0x0000001203027224 */ /* 0x000fce00078e02ff */
.L_x_445:
[----:B------:R-:W-:Y:S05]  /*110c0*/  BSYNC B1 ;  /* 0x0000000000017941 */ /* 0x000fea0003800000 */
.L_x_444:
[----:B------:R-:W-:Y:S01]  /*110d0*/  @!P6 IMAD R103, R103, R17, R2 ;  /* 0x000000116767e224 */ /* 0x000fe200078e0202 */
[----:B------:R-:W-:Y:S04]  /*110e0*/  BSSY B1, `(.L_x_446) ;  /* 0x0000006000017945 */ /* 0x000fe80003800000 */
[----:B------:R0:W-:Y:S01]  /*110f0*/  @!P6 STG.E.U8 desc[UR36][R8.64+0x99], R103 ;  /* 0x000099670800e986 */ /* 0x0001e2000c101124 */
[----:B------:R-:W-:Y:S05]  /*11100*/  @P1 BRA `(.L_x_447) ;  /* 0x00000000000c1947 */ /* 0x000fea0003800000 */
[----:B------:R-:W0:Y:S02]  /*11110*/  LDG.E.U8 R16, desc[UR36][R14.64+0xa0] ;  /* 0x0000a0240e107981 */ /* 0x000e24000c1e1100 */
[----:B0-----:R-:W-:-:S05]  /*11120*/  PRMT R3, R16, 0x8880, RZ ;  /* 0x0000888010037816 */ /* 0x001fca00000000ff */
[----:B------:R-:W-:-:S07]  /*11130*/  IMAD R2, R3, R18, RZ ;  /* 0x0000001203027224 */ /* 0x000fce00078e02ff */
.L_x_447:
[----:B------:R-:W-:Y:S05]  /*11140*/  BSYNC B1 ;  /* 0x0000000000017941 */ /* 0x000fea0003800000 */
.L_x_446:
        /* <DEDUP_REMOVED lines=12> */
.L_x_449:
[----:B------:R-:W-:Y:S05]  /*11210*/  BSYNC B1 ;  /* 0x0000000000017941 */ /* 0x000fea0003800000 */
.L_x_448:
[----:B------:R-:W-:Y:S01]  /*11220*/  @!P4 IMAD R105, R105, R17, R2 ;  /* 0x000000116969c224 */ /* 0x000fe200078e0202 */
[----:B------:R-:W-:Y:S04]  /*11230*/  BSSY B1, `(.L_x_450) ;  /* 0x0000006000017945 */ /* 0x000fe80003800000 */
[----:B------:R0:W-:Y:S01]  /*11240*/  @!P4 STG.E.U8 desc[UR36][R6.64+0xa1], R105 ;  /* 0x0000a1690600c986 */ /* 0x0001e2000c101124 */
[----:B------:R-:W-:Y:S05]  /*11250*/  @P3 BRA `(.L_x_451) ;  /* 0x00000000000c3947 */ /* 0x000fea0003800000 */
[----:B------:R-:W0:Y:S02]  /*11260*/  LDG.E.U8 R16, desc[UR36][R154.64+0xa0] ;  /* 0x0000a0249a107981 */ /* 0x000e24000c1e1100 */
[----:B0-----:R-:W-:-:S05]  /*11270*/  PRMT R3, R16, 0x8880, RZ ;  /* 0x0000888010037816 */ /* 0x001fca00000000ff */
[----:B------:R-:W-:-:S07]  /*11280*/  IMAD R2, R3, R18, RZ ;  /* 0x0000001203027224 */ /* 0x000fce00078e02ff */
.L_x_451:
[----:B------:R-:W-:Y:S05]  /*11290*/  BSYNC B1 ;  /* 0x0000000000017941 */ /* 0x000fea0003800000 */
.L_x_450:
[----:B0-----:R-:W-:Y:S01]  /*112a0*/  @!P3 IMAD R3, R106, R17, R2 ;  /* 0x000000116a03b224 */ /* 0x001fe200078e0202 */
[----:B------:R-:W-:Y:S04]  /*112b0*/  BSSY B1, `(.L_x_452) ;  /* 0x0000006000017945 */ /* 0x000fe80003800000 */
[----:B------:R0:W-:Y:S01]  /*112c0*/  @!P3 STG.E.U8 desc[UR36][R8.64+0xa0], R3 ;  /* 0x0000a0030800b986 */ /* 0x0001e2000c101124 */
[----:B------:R-:W-:Y:S05]  /*112d0*/  @P5 BRA `(.L_x_453) ;  /* 0x00000000000c5947 */ /* 0x000fea0003800000 */
[----:B------:R-:W0:Y:S02]  /*112e0*/  LDG.E.U8 R16, desc[UR36][R154.64+0xa1] ;  /* 0x0000a1249a107981 */ /* 0x000e24000c1e1100 */
[----:B0-----:R-:W-:-:S05]  /*112f0*/  PRMT R3, R16, 0x8880, RZ ;  /* 0x0000888010037816 */ /* 0x001fca00000000ff */
[----:B------:R-:W-:-:S07]  /*11300*/  IMAD R2, R3, R18, RZ ;  /* 0x0000001203027224 */ /* 0x000fce00078e02ff */
.L_x_453:
[----:B------:R-:W-:Y:S05]  /*11310*/  BSYNC B1 ;  /* 0x0000000000017941 */ /* 0x000fea0003800000 */
.L_x_452:
[----:B------:R-:W-:Y:S01]  /*11320*/  @!P5 IMAD R107, R107, R17, R2 ;  /* 0x000000116b6bd224 */ /* 0x000fe200078e0202 */
[----:B------:R-:W-:Y:S04]  /*11330*/  BSSY B1, `(.L_x_454) ;  /* 0x0000006000017945 */ /* 0x000fe80003800000 */
[----:B------:R0:W-:Y:S01]  /*11340*/  @!P5 STG.E.U8 desc[UR36][R8.64+0xa1], R107 ;  /* 0x0000a16b0800d986 */ /* 0x0001e2000c101124 */
[----:B------:R-:W-:Y:S05]  /*11350*/  @P6 BRA `(.L_x_455) ;  /* 0x00000000000c6947 */ /* 0x000fea0003800000 */
[----:B------:R-:W0:Y:S02]  /*11360*/  LDG.E.U8 R16, desc[UR36][R14.64+0xa8] ;  /* 0x0000a8240e107981 */ /* 0x000e24000c1e1100 */
[----:B0-----:R-:W-:-:S05]  /*11370*/  PRMT R3, R16, 0x8880, RZ ;  /* 0x0000888010037816 */ /* 0x001fca00000000ff */
[----:B------:R-:W-:-:S07]  /*11380*/  IMAD R2, R3, R18, RZ ;  /* 0x0000001203027224 */ /* 0x000fce00078e02ff */
.L_x_455:
[----:B------:R-:W-:Y:S05]  /*11390*/  BSYNC B1 ;  /* 0x0000000000017941 */ /* 0x000fea0003800000 */
.L_x_454:
[----:B0-----:R-:W-:Y:S01]  /*113a0*/  @!P6 IMAD R3, R108, R17, R2 ;  /* 0x000000116c03e224 */ /* 0x001fe200078e0202 */
[----:B------:R-:W-:Y:S04]  /*113b0*/  BSSY B1, `(.L_x_456) ;  /* 0x0000006000017945 */ /* 0x000fe80003800000 */
[----:B------:R0:W-:Y:S01]  /*113c0*/  @!P6 STG.E.U8 desc[UR36][R6.64+0xa8], R3 ;  /* 0x0000a8030600e986 */ /* 0x0001e2000c101124 */
[----:B------:R-:W-:Y:S05]  /*113d0*/  @P1 BRA `(.L_x_457) ;  /* 0x00000000000c1947 */ /* 0x000fea0003800000 */
[----:B------:R-:W0:Y:S02]  /*113e0*/  LDG.E.U8 R16, desc[UR36][R14.64+0xa9] ;  /* 0x0000a9240e107981 */ /* 0x000e24000c1e1100 */
[----:B0-----:R-:W-:-:S05]  /*113f0*/  PRMT R3, R16, 0x8880, RZ ;  /* 0x0000888010037816 */ /* 0x001fca00000000ff */
[----:B------:R-:W-:-:S07]  /*11400*/  IMAD R2, R3, R18, RZ ;  /* 0x0000001203027224 */ /* 0x000fce00078e02ff */
.L_x_457:
[----:B------:R-:W-:Y:S05]  /*11410*/  BSYNC B1 ;  /* 0x0000000000017941 */ /* 0x000fea0003800000 */
.L_x_456:
        /* <DEDUP_REMOVED lines=12> */
.L_x_459:
[----:B------:R-:W-:Y:S05]  /*114e0*/  BSYNC B1 ;  /* 0x0000000000017941 */ /* 0x000fea0003800000 */
.L_x_458:
[----:B0-----:R-:W-:Y:S01]  /*114f0*/  @!P4 IMAD R3, R110, R17, R2 ;  /* 0x000000116e03c224 */ /* 0x001fe200078e0202 */
[----:B------:R-:W-:Y:S04]  /*11500*/  BSSY B1, `(.L_x_460) ;  /* 0x0000006000017945 */ /* 0x000fe80003800000 */
[----:B------:R0:W-:Y:S01]  /*11510*/  @!P4 STG.E.U8 desc[UR36][R8.64+0xa8], R3 ;  /* 0x0000a8030800c986 */ /* 0x0001e2000c101124 */
[----:B------:R-:W-:Y:S05]  /*11520*/  @P3 BRA `(.L_x_461) ;  /* 0x00000000000c3947 */ /* 0x000fea0003800000 */
[----:B------:R-:W0:Y:S02]  /*11530*/  LDG.E.U8 R16, desc[UR36][R154.64+0xa9] ;  /* 0x0000a9249a107981 */ /* 0x000e24000c1e1100 */
[----:B0-----:R-:W-:-:S05]  /*11540*/  PRMT R3, R16, 0x8880, RZ ;  /* 0x0000888010037816 */ /* 0x001fca00000000ff */
[----:B------:R-:W-:-:S07]  /*11550*/  IMAD R2, R3, R18, RZ ;  /* 0x0000001203027224 */ /* 0x000fce00078e02ff */
.L_x_461:
[----:B------:R-:W-:Y:S05]  /*11560*/  BSYNC B1 ;  /* 0x0000000000017941 */ /* 0x000fea0003800000 */
.L_x_460:
[----:B------:R-:W-:Y:S01]  /*11570*/  @!P3 IMAD R111, R111, R17, R2 ;  /* 0x000000116f6fb224 */ /* 0x000fe200078e0202 */
[----:B------:R-:W-:Y:S04]  /*11580*/  BSSY B1, `(.L_x_462) ;  /* 0x0000006000017945 */ /* 0x000fe80003800000 */
[----:B------:R0:W-:Y:S01]  /*11590*/  @!P3 STG.E.U8 desc[UR36][R8.64+0xa9], R111 ;  /* 0x0000a96f0800b986 */ /* 0x0001e2000c101124 */
[----:B------:R-:W-:Y:S05]  /*115a0*/  @P5 BRA `(.L_x_463) ;  /* 0x00000000000c5947 */ /* 0x000fea0003800000 */
[----:B------:R-:W0:Y:S02]  /*115b0*/  LDG.E.U8 R16, desc[UR36][R14.64+0xb0] ;  /* 0x0000b0240e107981 */ /* 0x000e24000c1e1100 */
[----:B0-----:R-:W-:-:S05]  /*115c0*/  PRMT R3, R16, 0x8880, RZ ;  /* 0x0000888010037816 */ /* 0x001fca00000000ff */
[----:B------:R-:W-:-:S07]  /*115d0*/  IMAD R2, R3, R18, RZ ;  /* 0x0000001203027224 */ /* 0x000fce00078e02ff */
.L_x_463:
[----:B------:R-:W-:Y:S05]  /*115e0*/  BSYNC B1 ;  /* 0x0000000000017941 */ /* 0x000fea0003800000 */
.L_x_462:
[----:B0-----:R-:W-:Y:S01]  /*115f0*/  @!P5 IMAD R3, R112, R17, R2 ;  /* 0x000000117003d224 */ /* 0x001fe200078e0202 */
[----:B------:R-:W-:Y:S04]  /*11600*/  BSSY B1, `(.L_x_464) ;  /* 0x0000006000017945 */ /* 0x000fe80003800000 */
[----:B------:R0:W-:Y:S01]  /*11610*/  @!P5 STG.E.U8 desc[UR36][R6.64+0xb0], R3 ;  /* 0x0000b0030600d986 */ /* 0x0001e2000c101124 */
[----:B------:R-:W-:Y:S05]  /*11620*/  @P6 BRA `(.L_x_465) ;  /* 0x00000000000c6947 */ /* 0x000fea0003800000 */
[----:B------:R-:W0:Y:S02]  /*11630*/  LDG.E.U8 R16, desc[UR36][R14.64+0xb1] ;  /* 0x0000b1240e107981 */ /* 0x000e24000c1e1100 */
[----:B0-----:R-:W-:-:S05]  /*11640*/  PRMT R3, R16, 0x8880, RZ ;  /* 0x0000888010037816 */ /* 0x001fca00000000ff */
[----:B------:R-:W-:-:S07]  /*11650*/  IMAD R2, R3, R18, RZ ;  /* 0x0000001203027224 */ /* 0x000fce00078e02ff */
.L_x_465:
[----:B------:R-:W-:Y:S05]  /*11660*/  BSYNC B1 ;  /* 0x0000000000017941 */ /* 0x000fea0003800000 */
.L_x_464:
[----:B------:R-:W-:Y:S01]  /*11670*/  @!P6 IMAD R113, R113, R17, R2 ;  /* 0x000000117171e224 */ /* 0x000fe200078e0202 */
[----:B------:R-:W-:Y:S04]  /*11680*/  BSSY B1, `(.L_x_466) ;  /* 0x0000006000017945 */ /* 0x000fe80003800000 */
[----:B------:R0:W-:Y:S01]  /*11690*/  @!P6 STG.E.U8 desc[UR36][R6.64+0xb1], R113 ;  /* 0x0000b1710600e986 */ /* 0x0001e2000c101124 */
[----:B------:R-:W-:Y:S05]  /*116a0*/  @P1 BRA `(.L_x_467) ;  /* 0x00000000000c1947 */ /* 0x000fea0003800000 */
[----:B------:R-:W0:Y:S02]  /*116b0*/  LDG.E.U8 R16, desc[UR36][R154.64+0xb0] ;  /* 0x0000b0249a107981 */ /* 0x000e24000c1e1100 */
[----:B0-----:R-:W-:-:S05]  /*116c0*/  PRMT R3, R16, 0x8880, RZ ;  /* 0x0000888010037816 */ /* 0x001fca00000000ff */
[----:B------:R-:W-:-:S07]  /*116d0*/  IMAD R2, R3, R18, RZ ;  /* 0x0000001203027224 */ /* 0x000fce00078e02ff */
.L_x_467:
[----:B------:R-:W-:Y:S05]  /*116e0*/  BSYNC B1 ;  /* 0x0000000000017941 */ /* 0x000fea0003800000 */
.L_x_466:
        /* <DEDUP_REMOVED lines=12> */
.L_x_469:
[----:B------:R-:W-:Y:S05]  /*117b0*/  BSYNC B1 ;  /* 0x0000000000017941 */ /* 0x000fea0003800000 */
.L_x_468:
[----:B------:R-:W-:Y:S01]  /*117c0*/  @!P4 IMAD R115, R115, R17, R2 ;  /* 0x000000117373c224 */ /* 0x000fe200078e0202 */
[----:B------:R-:W-:Y:S04]  /*117d0*/  BSSY B1, `(.L_x_470) ;  /* 0x0000006000017945 */ /* 0x000fe80003800000 */
[----:B------:R0:W-:Y:S01]  /*117e0*/  @!P4 STG.E.U8 desc[UR36][R8.64+0xb1], R115 ;  /* 0x0000b1730800c986 */ /* 0x0001e2000c101124 */
[----:B------:R-:W-:Y:S05]  /*117f0*/  @P3 BRA `(.L_x_471) ;  /* 0x00000000000c3947 */ /* 0x000fea0003800000 */
[----:B------:R-:W0:Y:S02]  /*11800*/  LDG.E.U8 R16, desc[UR36][R14.64+0xb8] ;  /* 0x0000b8240e107981 */ /* 0x000e24000c1e1100 */
[----:B0-----:R-:W-:-:S05]  /*11810*/  PRMT R3, R16, 0x8880, RZ ;  /* 0x0000888010037816 */ /* 0x001fca00000000ff */
[----:B------:R-:W-:-:S07]  /*11820*/  IMAD R2, R3, R18, RZ ;  /* 0x0000001203027224 */ /* 0x000fce00078e02ff */
.L_x_471:
[----:B------:R-:W-:Y:S05]  /*11830*/  BSYNC B1 ;  /* 0x0000000000017941 */ /* 0x000fea0003800000 */
.L_x_470:
[----:B0-----:R-:W-:Y:S01]  /*11840*/  @!P3 IMAD R3, R116, R17, R2 ;  /* 0x000000117403b224 */ /* 0x001fe200078e0202 */
[----:B------:R-:W-:Y:S04]  /*11850*/  BSSY B1, `(.L_x_472) ;  /* 0x0000006000017945 */ /* 0x000fe80003800000 */
[----:B------:R0:W-:Y:S01]  /*11860*/  @!P3 STG.E.U8 desc[UR36][R6.64+0xb8], R3 ;  /* 0x0000b8030600b986 */ /* 0x0001e2000c101124 */
[----:B------:R-:W-:Y:S05]  /*11870*/  @P5 BRA `(.L_x_473) ;  /* 0x00000000000c5947 */ /* 0x000fea0003800000 */
[----:B------:R-:W0:Y:S02]  /*11880*/  LDG.E.U8 R16, desc[UR36][R14.64+0xb9] ;  /* 0x0000b9240e107981 */ /* 0x000e24000c1e1100 */
[----:B0-----:R-:W-:-:S05]  /*11890*/  PRMT R3, R16, 0x8880, RZ ;  /* 0x0000888010037816 */ /* 0x001fca00000000ff */
[----:B------:R-:W-:-:S07]  /*118a0*/  IMAD R2, R3, R18, RZ ;  /* 0x0000001203027224 */ /* 0x000fce00078e02ff */
.L_x_473:
[----:B------:R-:W-:Y:S05]  /*118b0*/  BSYNC B1 ;  /* 0x0000000000017941 */ /* 0x000fea0003800000 */
.L_x_472:
[----:B------:R-:W-:Y:S01]  /*118c0*/  @!P5 IMAD R117, R117, R17, R2 ;  /* 0x000000117575d224 */ /* 0x000fe200078e0202 */
[----:B------:R-:W-:Y:S04]  /*118d0*/  BSSY B1, `(.L_x_474) ;  /* 0x0000006000017945 */ /* 0x000fe80003800000 */
[----:B------:R0:W-:Y:S01]  /*118e0*/  @!P5 STG.E.U8 desc[UR36][R6.64+0xb9], R117 ;  /* 0x0000b9750600d986 */ /* 0x0001e2000c101124 */
[----:B------:R-:W-:Y:S05]  /*118f0*/  @P6 BRA `(.L_x_475) ;  /* 0x00000000000c6947 */ /* 0x000fea0003800000 */
[----:B------:R-:W0:Y:S02]  /*11900*/  LDG.E.U8 R16, desc[UR36][R154.64+0xb8] ;  /* 0x0000b8249a107981 */ /* 0x000e24000c1e1100 */
[----:B0-----:R-:W-:-:S05]  /*11910*/  PRMT R3, R16, 0x8880, RZ ;  /* 0x0000888010037816 */ /* 0x001fca00000000ff */
[----:B------:R-:W-:-:S07]  /*11920*/  IMAD R2, R3, R18, RZ ;  /* 0x0000001203027224 */ /* 0x000fce00078e02ff */
.L_x_475:
[----:B------:R-:W-:Y:S05]  /*11930*/  BSYNC B1 ;  /* 0x0000000000017941 */ /* 0x000fea0003800000 */
.L_x_474:
[----:B0-----:R-:W-:Y:S01]  /*11940*/  @!P6 IMAD R3, R118, R17, R2 ;  /* 0x000000117603e224 */ /* 0x001fe200078e0202 */
[----:B------:R-:W-:Y:S04]  /*11950*/  BSSY B1, `(.L_x_476) ;  /* 0x0000006000017945 */ /* 0x000fe80003800000 */
[----:B------:R0:W-:Y:S01]  /*11960*/  @!P6 STG.E.U8 desc[UR36][R8.64+0xb8], R3 ;  /* 0x0000b8030800e986 */ /* 0x0001e2000c101124 */
[----:B------:R-:W-:Y:S05]  /*11970*/  @P1 BRA `(.L_x_477) ;  /* 0x00000000000c1947 */ /* 0x000fea0003800000 */
[----:B------:R-:W0:Y:S02]  /*11980*/  LDG.E.U8 R16, desc[UR36][R154.64+0xb9] ;  /* 0x0000b9249a107981 */ /* 0x000e24000c1e1100 */
[----:B0-----:R-:W-:-:S05]  /*11990*/  PRMT R3, R16, 0x8880, RZ ;  /* 0x0000888010037816 */ /* 0x001fca00000000ff */
[----:B------:R-:W-:-:S07]  /*119a0*/  IMAD R2, R3, R18, RZ ;  /* 0x0000001203027224 */ /* 0x000fce00078e02ff */
.L_x_477:
[----:B------:R-:W-:Y:S05]  /*119b0*/  BSYNC B1 ;  /* 0x0000000000017941 */ /* 0x000fea0003800000 */
.L_x_476:
        /* <DEDUP_REMOVED lines=12> */
.L_x_479:
[----:B------:R-:W-:Y:S05]  /*11a80*/  BSYNC B1 ;  /* 0x0000000000017941 */ /* 0x000fea0003800000 */
.L_x_478:
[----:B0-----:R-:W-:Y:S01]  /*11a90*/  @!P4 IMAD R3, R120, R17, R2 ;  /* 0x000000117803c224 */ /* 0x001fe200078e0202 */
[----:B------:R-:W-:Y:S04]  /*11aa0*/  BSSY B1, `(.L_x_480) ;  /* 0x0000006000017945 */ /* 0x000fe80003800000 */
[----:B------:R0:W-:Y:S01]  /*11ab0*/  @!P4 STG.E.U8 desc[UR36][R6.64+0xc0], R3 ;  /* 0x0000c0030600c986 */ /* 0x0001e2000c101124 */
[----:B------:R-:W-:Y:S05]  /*11ac0*/  @P3 BRA `(.L_x_481) ;  /* 0x00000000000c3947 */ /* 0x000fea0003800000 */
[----:B------:R-:W0:Y:S02]  /*11ad0*/  LDG.E.U8 R16, desc[UR36][R14.64+0xc1] ;  /* 0x0000c1240e107981 */ /* 0x000e24000c1e1100 */
[----:B0-----:R-:W-:-:S05]  /*11ae0*/  PRMT R3, R16, 0x8880, RZ ;  /* 0x0000888010037816 */ /* 0x001fca00000000ff */
[----:B------:R-:W-:-:S07]  /*11af0*/  IMAD R2, R3, R18, RZ ;  /* 0x0000001203027224 */ /* 0x000fce00078e02ff */
.L_x_481:
[----:B------:R-:W-:Y:S05]  /*11b00*/  BSYNC B1 ;  /* 0x0000000000017941 */ /* 0x000fea0003800000 */
.L_x_480:
[----:B------:R-:W-:Y:S01]  /*11b10*/  @!P3 IMAD R121, R121, R17, R2 ;  /* 0x000000117979b224 */ /* 0x000fe200078e0202 */
[----:B------:R-:W-:Y:S04]  /*11b20*/  BSSY B1, `(.L_x_482) ;  /* 0x0000006000017945 */ /* 0x000fe80003800000 */
[----:B------:R0:W-:Y:S01]  /*11b30*/  @!P3 STG.E.U8 desc[UR36][R6.64+0xc1], R121 ;  /* 0x0000c1790600b986 */ /* 0x0001e2000c101124 */
[----:B------:R-:W-:Y:S05]  /*11b40*/  @P5 BRA `(.L_x_483) ;  /* 0x00000000000c5947 */ /* 0x000fea0003800000 */
[----:B------:R-:W0:Y:S02]  /*11b50*/  LDG.E.U8 R16, desc[UR36][R154.64+0xc0] ;  /* 0x0000c0249a107981 */ /* 0x000e24000c1e1100 */
[----:B0-----:R-:W-:-:S05]  /*11b60*/  PRMT R3, R16, 0x8880, RZ ;  /* 0x0000888010037816 */ /* 0x001fca00000000ff */
[----:B------:R-:W-:-:S07]  /*11b70*/  IMAD R2, R3, R18, RZ ;  /* 0x0000001203027224 */ /* 0x000fce00078e02ff */
.L_x_483:
[----:B------:R-:W-:Y:S05]  /*11b80*/  BSYNC B1 ;  /* 0x0000000000017941 */ /* 0x000fea0003800000 */
.L_x_482:
[----:B0-----:R-:W-:Y:S01]  /*11b90*/  @!P5 IMAD R3, R122, R17, R2 ;  /* 0x000000117a03d224 */ /* 0x001fe200078e0202 */
[----:B------:R-:W-:Y:S04]  /*11ba0*/  BSSY B1, `(.L_x_484) ;  /* 0x0000006000017945 */ /* 0x000fe80003800000 */
[----:B------:R0:W-:Y:S01]  /*11bb0*/  @!P5 STG.E.U8 desc[UR36][R8.64+0xc0], R3 ;  /* 0x0000c0030800d986 */ /* 0x0001e2000c101124 */
[----:B------:R-:W-:Y:S05]  /*11bc0*/  @P6 BRA `(.L_x_485) ;  /* 0x00000000000c6947 */ /* 0x000fea0003800000 */
[----:B------:R-:W0:Y:S02]  /*11bd0*/  LDG.E.U8 R16, desc[UR36][R154.64+0xc1] ;  /* 0x0000c1249a107981 */ /* 0x000e24000c1e1100 */
[----:B0-----:R-:W-:-:S05]  /*11be0*/  PRMT R3, R16, 0x8880, RZ ;  /* 0x0000888010037816 */ /* 0x001fca00000000ff */
[----:B------:R-:W-:-:S07]  /*11bf0*/  IMAD R2, R3, R18, RZ ;  /* 0x0000001203027224 */ /* 0x000fce00078e02ff */
.L_x_485:
[----:B------:R-:W-:Y:S05]  /*11c00*/  BSYNC B1 ;  /* 0x0000000000017941 */ /* 0x000fea0003800000 */
.L_x_484:
[----:B------:R-:W-:Y:S01]  /*11c10*/  @!P6 IMAD R123, R123, R17, R2 ;  /* 0x000000117b7be224 */ /* 0x000fe200078e0202 */
[----:B------:R-:W-:Y:S04]  /*11c20*/  BSSY B1, `(.L_x_486) ;  /* 0x0000006000017945 */ /* 0x000fe80003800000 */
[----:B------:R0:W-:Y:S01]  /*11c30*/  @!P6 STG.E.U8 desc[UR36][R8.64+0xc1], R123 ;  /* 0x0000c17b0800e986 */ /* 0x0001e2000c101124 */
[----:B------:R-:W-:Y:S05]  /*11c40*/  @P1 BRA `(.L_x_487) ;  /* 0x00000000000c1947 */ /* 0x000fea0003800000 */
[----:B------:R-:W0:Y:S02]  /*11c50*/  LDG.E.U8 R16, desc[UR36][R14.64+0xc8] ;  /* 0x0000c8240e107981 */ /* 0x000e24000c1e1100 */
[----:B0-----:R-:W-:-:S05]  /*11c60*/  PRMT R3, R16, 0x8880, RZ ;  /* 0x0000888010037816 */ /* 0x001fca00000000ff */
[----:B------:R-:W-:-:S07]  /*11c70*/  IMAD R2, R3, R18, RZ ;  /* 0x0000001203027224 */ /* 0x000fce00078e02ff */
.L_x_487:
[----:B------:R-:W-:Y:S05]  /*11c80*/  BSYNC B1 ;  /* 0x0000000000017941 */ /* 0x000fea0003800000 */
.L_x_486:
        /* <DEDUP_REMOVED lines=12> */
.L_x_489:
[----:B------:R-:W-:Y:S05]  /*11d50*/  BSYNC B1 ;  /* 0x0000000000017941 */ /* 0x000fea0003800000 */
.L_x_488:
[----:B------:R-:W-:Y:S01]  /*11d60*/  @!P4 IMAD R125, R125, R17, R2 ;  /* 0x000000117d7dc224 */ /* 0x000fe200078e0202 */
[----:B------:R-:W-:Y:S04]  /*11d70*/  BSSY B1, `(.L_x_490) ;  /* 0x0000006000017945 */ /* 0x000fe80003800000 */
[----:B------:R0:W-:Y:S01]  /*11d80*/  @!P4 STG.E.U8 desc[UR36][R6.64+0xc9], R125 ;  /* 0x0000c97d0600c986 */ /* 0x0001e2000c101124 */
[----:B------:R-:W-:Y:S05]  /*11d90*/  @P3 BRA `(.L_x_491) ;  /* 0x00000000000c3947 */ /* 0x000fea0003800000 */
[----:B------:R-:W0:Y:S02]  /*11da0*/  LDG.E.U8 R16, desc[UR36][R154.64+0xc8] ;  /* 0x0000c8249a107981 */ /* 0x000e24000c1e1100 */
[----:B0-----:R-:W-:-:S05]  /*11db0*/  PRMT R3, R16, 0x8880, RZ ;  /* 0x0000888010037816 */ /* 0x001fca00000000ff */
[----:B------:R-:W-:-:S07]  /*11dc0*/  IMAD R2, R3, R18, RZ ;  /* 0x0000001203027224 */ /* 0x000fce00078e02ff */
.L_x_491:
[----:B------:R-:W-:Y:S05]  /*11dd0*/  BSYNC B1 ;  /* 0x0000000000017941 */ /* 0x000fea0003800000 */
.L_x_490:
[----:B0-----:R-:W-:Y:S01]  /*11de0*/  @!P3 IMAD R3, R126, R17, R2 ;  /* 0x000000117e03b224 */ /* 0x001fe200078e0202 */
[----:B------:R-:W-:Y:S04]  /*11df0*/  BSSY B1, `(.L_x_492) ;  /* 0x0000006000017945 */ /* 0x000fe80003800000 */
[----:B------:R0:W-:Y:S01]  /*11e00*/  @!P3 STG.E.U8 desc[UR36][R8.64+0xc8], R3 ;  /* 0x0000c8030800b986 */ /* 0x0001e2000c101124 */
[----:B------:R-:W-:Y:S05]  /*11e10*/  @P5 BRA `(.L_x_493) ;  /* 0x00000000000c5947 */ /* 0x000fea0003800000 */
[----:B------:R-:W0:Y:S02]  /*11e20*/  LDG.E.U8 R16, desc[UR36][R154.64+0xc9] ;  /* 0x0000c9249a107981 */ /* 0x000e24000c1e1100 */
[----:B0-----:R-:W-:-:S05]  /*11e30*/  PRMT R3, R16, 0x8880, RZ ;  /* 0x0000888010037816 */ /* 0x001fca00000000ff */
[----:B------:R-:W-:-:S07]  /*11e40*/  IMAD R2, R3, R18, RZ ;  /* 0x0000001203027224 */ /* 0x000fce00078e02ff */
.L_x_493:
[----:B------:R-:W-:Y:S05]  /*11e50*/  BSYNC B1 ;  /* 0x0000000000017941 */ /* 0x000fea0003800000 */
.L_x_492:
[----:B------:R-:W-:Y:S01]  /*11e60*/  @!P5 IMAD R127, R127, R17, R2 ;  /* 0x000000117f7fd224 */ /* 0x000fe200078e0202 */
[----:B------:R-:W-:Y:S04]  /*11e70*/  BSSY B1, `(.L_x_494) ;  /* 0x0000006000017945 */ /* 0x000fe80003800000 */
[----:B------:R0:W-:Y:S01]  /*11e80*/  @!P5 STG.E.U8 desc[UR36][R8.64+0xc9], R127 ;  /* 0x0000c97f0800d986 */ /* 0x0001e2000c101124 */
[----:B------:R-:W-:Y:S05]  /*11e90*/  @P6 BRA `(.L_x_495) ;  /* 0x00000000000c6947 */ /* 0x000fea0003800000 */
[----:B------:R-:W0:Y:S02]  /*11ea0*/  LDG.E.U8 R16, desc[UR36][R14.64+0xd0] ;  /* 0x0000d0240e107981 */ /* 0x000e24000c1e1100 */
[----:B0-----:R-:W-:-:S05]  /*11eb0*/  PRMT R3, R16, 0x8880, RZ ;  /* 0x0000888010037816 */ /* 0x001fca00000000ff */
[----:B------:R-:W-:-:S07]  /*11ec0*/  IMAD R2, R3, R18, RZ ;  /* 0x0000001203027224 */ /* 0x000fce00078e02ff */
.L_x_495:
[----:B------:R-:W-:Y:S05]  /*11ed0*/  BSYNC B1 ;  /* 0x0000000000017941 */ /* 0x000fea0003800000 */
.L_x_494:
[----:B0-----:R-:W-:Y:S01]  /*11ee0*/  @!P6 IMAD R3, R128, R17, R2 ;  /* 0x000000118003e224 */ /* 0x001fe200078e0202 */
[----:B------:R-:W-:Y:S04]  /*11ef0*/  BSSY B1, `(.L_x_496) ;  /* 0x0000006000017945 */ /* 0x000fe80003800000 */
[----:B------:R0:W-:Y:S01]  /*11f00*/  @!P6 STG.E.U8 desc[UR36][R6.64+0xd0], R3 ;  /* 0x0000d0030600e986 */ /* 0x0001e2000c101124 */
[----:B------:R-:W-:Y:S05]  /*11f10*/  @P1 BRA `(.L_x_497) ;  /* 0x00000000000c1947 */ /* 0x000fea0003800000 */
[----:B------:R-:W0:Y:S02]  /*11f20*/  LDG.E.U8 R16, desc[UR36][R14.64+0xd1] ;  /* 0x0000d1240e107981 */ /* 0x000e24000c1e1100 */
[----:B0-----:R-:W-:-:S05]  /*11f30*/  PRMT R3, R16, 0x8880, RZ ;  /* 0x0000888010037816 */ /* 0x001fca00000000ff */
[----:B------:R-:W-:-:S07]  /*11f40*/  IMAD R2, R3, R18, RZ ;  /* 0x0000001203027224 */ /* 0x000fce00078e02ff */
.L_x_497:
[----:B------:R-:W-:Y:S05]  /*11f50*/  BSYNC B1 ;  /* 0x0000000000017941 */ /* 0x000fea0003800000 */
.L_x_496:
        /* <DEDUP_REMOVED lines=12> */
.L_x_499:
[----:B------:R-:W-:Y:S05]  /*12020*/  BSYNC B1 ;  /* 0x0000000000017941 */ /* 0x000fea0003800000 */
.L_x_498:
[----:B0-----:R-:W-:Y:S01]  /*12030*/  @!P4 IMAD R3, R130, R17, R2 ;  /* 0x000000118203c224 */ /* 0x001fe200078e0202 */
[----:B------:R-:W-:Y:S04]  /*12040*/  BSSY B1, `(.L_x_500) ;  /* 0x0000006000017945 */ /* 0x000fe80003800000 */
[----:B------:R0:W-:Y:S01]  /*12050*/  @!P4 STG.E.U8 desc[UR36][R8.64+0xd0], R3 ;  /* 0x0000d0030800c986 */ /* 0x0001e2000c101124 */
[----:B------:R-:W-:Y:S05]  /*12060*/  @P3 BRA `(.L_x_501) ;  /* 0x00000000000c3947 */ /* 0x000fea0003800000 */
[----:B------:R-:W0:Y:S02]  /*12070*/  LDG.E.U8 R16, desc[UR36][R154.64+0xd1] ;  /* 0x0000d1249a107981 */ /* 0x000e24000c1e1100 */
[----:B0-----:R-:W-:-:S05]  /*12080*/  PRMT R3, R16, 0x8880, RZ ;  /* 0x0000888010037816 */ /* 0x001fca00000000ff */
[----:B------:R-:W-:-:S07]  /*12090*/  IMAD R2, R3, R18, RZ ;  /* 0x0000001203027224 */ /* 0x000fce00078e02ff */
.L_x_501:
[----:B------:R-:W-:Y:S05]  /*120a0*/  BSYNC B1 ;  /* 0x0000000000017941 */ /* 0x000fea0003800000 */
.L_x_500:
[----:B------:R-:W-:Y:S01]  /*120b0*/  @!P3 IMAD R131, R131, R17, R2 ;  /* 0x000000118383b224 */ /* 0x000fe200078e0202 */
[----:B------:R-:W-:Y:S04]  /*120c0*/  BSSY B1, `(.L_x_502) ;  /* 0x0000006000017945 */ /* 0x000fe80003800000 */
[----:B------:R0:W-:Y:S01]  /*120d0*/  @!P3 STG.E.U8 desc[UR36][R8.64+0xd1], R131 ;  /* 0x0000d1830800b986 */ /* 0x0001e2000c101124 */
[----:B------:R-:W-:Y:S05]  /*120e0*/  @P5 BRA `(.L_x_503) ;  /* 0x00000000000c5947 */ /* 0x000fea0003800000 */
[----:B------:R-:W0:Y:S02]  /*120f0*/  LDG.E.U8 R16, desc[UR36][R14.64+0xd8] ;  /* 0x0000d8240e107981 */ /* 0x000e24000c1e1100 */
[----:B0-----:R-:W-:-:S05]  /*12100*/  PRMT R3, R16, 0x8880, RZ ;  /* 0x0000888010037816 */ /* 0x001fca00000000ff */
[----:B------:R-:W-:-:S07]  /*12110*/  IMAD R2, R3, R18, RZ ;  /* 0x0000001203027224 */ /* 0x000fce00078e02ff */
.L_x_503:
[----:B------:R-:W-:Y:S05]  /*12120*/  BSYNC B1 ;  /* 0x0000000000017941 */ /* 0x000fea0003800000 */
.L_x_502:
[----:B0-----:R-:W-:Y:S01]  /*12130*/  @!P5 IMAD R3, R132, R17, R2 ;  /* 0x000000118403d224 */ /* 0x001fe200078e0202 */
[----:B------:R-:W-:Y:S04]  /*12140*/  BSSY B1, `(.L_x_504) ;  /* 0x0000006000017945 */ /* 0x000fe80003800000 */
[----:B------:R0:W-:Y:S01]  /*12150*/  @!P5 STG.E.U8 desc[UR36][R6.64+0xd8], R3 ;  /* 0x0000d8030600d986 */ /* 0x0001e2000c101124 */
[----:B------:R-:W-:Y:S05]  /*12160*/  @P6 BRA `(.L_x_505) ;  /* 0x00000000000c6947 */ /* 0x000fea0003800000 */
[----:B------:R-:W0:Y:S02]  /*12170*/  LDG.E.U8 R16, desc[UR36][R14.64+0xd9] ;  /* 0x0000d9240e107981 */ /* 0x000e24000c1e1100 */
[----:B0-----:R-:W-:-:S05]  /*12180*/  PRMT R3, R16, 0x8880, RZ ;  /* 0x0000888010037816 */ /* 0x001fca00000000ff */
[----:B------:R-:W-:-:S07]  /*12190*/  IMAD R2, R3, R18, RZ ;  /* 0x0000001203027224 */ /* 0x000fce00078e02ff */
.L_x_505:
[----:B------:R-:W-:Y:S05]  /*121a0*/  BSYNC B1 ;  /* 0x0000000000017941 */ /* 0x000fea0003800000 */
.L_x_504:
[----:B------:R-:W-:Y:S01]  /*121b0*/  @!P6 IMAD R133, R133, R17, R2 ;  /* 0x000000118585e224 */ /* 0x000fe200078e0202 */
[----:B------:R-:W-:Y:S04]  /*121c0*/  BSSY B1, `(.L_x_506) ;  /* 0x0000006000017945 */ /* 0x000fe80003800000 */
[----:B------:R0:W-:Y:S01]  /*121d0*/  @!P6 STG.E.U8 desc[UR36][R6.64+0xd9], R133 ;  /* 0x0000d9850600e986 */ /* 0x0001e2000c101124 */
[----:B------:R-:W-:Y:S05]  /*121e0*/  @P1 BRA `(.L_x_507) ;  /* 0x00000000000c1947 */ /* 0x000fea0003800000 */
[----:B------:R-:W0:Y:S02]  /*121f0*/  LDG.E.U8 R16, desc[UR36][R154.64+0xd8] ;  /* 0x0000d8249a107981 */ /* 0x000e24000c1e1100 */
[----:B0-----:R-:W-:-:S05]  /*12200*/  PRMT R3, R16, 0x8880, RZ ;  /* 0x0000888010037816 */ /* 0x001fca00000000ff */
[----:B------:R-:W-:-:S07]  /*12210*/  IMAD R2, R3, R18, RZ ;  /* 0x0000001203027224 */ /* 0x000fce00078e02ff */
.L_x_507:
[----:B------:R-:W-:Y:S05]  /*12220*/  BSYNC B1 ;  /* 0x0000000000017941 */ /* 0x000fea0003800000 */
.L_x_506:
        /* <DEDUP_REMOVED lines=12> */
.L_x_509:
[----:B------:R-:W-:Y:S05]  /*122f0*/  BSYNC B1 ;  /* 0x0000000000017941 */ /* 0x000fea0003800000 */
.L_x_508:
[----:B------:R-:W-:Y:S01]  /*12300*/  @!P4 IMAD R135, R135, R17, R2 ;  /* 0x000000118787c224 */ /* 0x000fe200078e0202 */
[----:B------:R-:W-:Y:S04]  /*12310*/  BSSY B1, `(.L_x_510) ;  /* 0x0000006000017945 */ /* 0x000fe80003800000 */
[----:B------:R0:W-:Y:S01]  /*12320*/  @!P4 STG.E.U8 desc[UR36][R8.64+0xd9], R135 ;  /* 0x0000d9870800c986 */ /* 0x0001e2000c101124 */
[----:B------:R-:W-:Y:S05]  /*12330*/  @P3 BRA `(.L_x_511) ;  /* 0x00000000000c3947 */ /* 0x000fea0003800000 */
[----:B------:R-:W0:Y:S02]  /*12340*/  LDG.E.U8 R16, desc[UR36][R14.64+0xe0] ;  /* 0x0000e0240e107981 */ /* 0x000e24000c1e1100 */
[----:B0-----:R-:W-:-:S05]  /*12350*/  PRMT R3, R16, 0x8880, RZ ;  /* 0x0000888010037816 */ /* 0x001fca00000000ff */
[----:B------:R-:W-:-:S07]  /*12360*/  IMAD R2, R3, R18, RZ ;  /* 0x0000001203027224 */ /* 0x000fce00078e02ff */
.L_x_511:
[----:B------:R-:W-:Y:S05]  /*12370*/  BSYNC B1 ;  /* 0x0000000000017941 */ /* 0x000fea0003800000 */
.L_x_510:
[----:B0-----:R-:W-:Y:S01]  /*12380*/  @!P3 IMAD R3, R136, R17, R2 ;  /* 0x000000118803b224 */ /* 0x001fe200078e0202 */
[----:B------:R-:W-:Y:S04]  /*12390*/  BSSY B1, `(.L_x_512) ;  /* 0x0000006000017945 */ /* 0x000fe80003800000 */
[----:B------:R0:W-:Y:S01]  /*123a0*/  @!P3 STG.E.U8 desc[UR36][R6.64+0xe0], R3 ;  /* 0x0000e0030600b986 */ /* 0x0001e2000c101124 */
[----:B------:R-:W-:Y:S05]  /*123b0*/  @P5 BRA `(.L_x_513) ;  /* 0x00000000000c5947 */ /* 0x000fea0003800000 */
[----:B------:R-:W0:Y:S02]  /*123c0*/  LDG.E.U8 R16, desc[UR36][R14.64+0xe1] ;  /* 0x0000e1240e107981 */ /* 0x000e24000c1e1100 */
[----:B0-----:R-:W-:-:S05]  /*123d0*/  PRMT R3, R16, 0x8880, RZ ;  /* 0x0000888010037816 */ /* 0x001fca00000000ff */
[----:B------:R-:W-:-:S07]  /*123e0*/  IMAD R2, R3, R18, RZ ;  /* 0x0000001203027224 */ /* 0x000fce00078e02ff */
.L_x_513:
[----:B------:R-:W-:Y:S05]  /*123f0*/  BSYNC B1 ;  /* 0x0000000000017941 */ /* 0x000fea0003800000 */
.L_x_512:
[----:B------:R-:W-:Y:S01]  /*12400*/  @!P5 IMAD R137, R137, R17, R2 ;  /* 0x000000118989d224 */ /* 0x000fe200078e0202 */
[----:B------:R-:W-:Y:S04]  /*12410*/  BSSY B1, `(.L_x_514) ;  /* 0x0000006000017945 */ /* 0x000fe80003800000 */
[----:B------:R0:W-:Y:S01]  /*12420*/  @!P5 STG.E.U8 desc[UR36][R6.64+0xe1], R137 ;  /* 0x0000e1890600d986 */ /* 0x0001e2000c101124 */
[----:B------:R-:W-:Y:S05]  /*12430*/  @P6 BRA `(.L_x_515) ;  /* 0x00000000000c6947 */ /* 0x000fea0003800000 */
[----:B------:R-:W0:Y:S02]  /*12440*/  LDG.E.U8 R16, desc[UR36][R154.64+0xe0] ;  /* 0x0000e0249a107981 */ /* 0x000e24000c1e1100 */
[----:B0-----:R-:W-:-:S05]  /*12450*/  PRMT R3, R16, 0x8880, RZ ;  /* 0x0000888010037816 */ /* 0x001fca00000000ff */
[----:B------:R-:W-:-:S07]  /*12460*/  IMAD R2, R3, R18, RZ ;  /* 0x0000001203027224 */ /* 0x000fce00078e02ff */
.L_x_515:
[----:B------:R-:W-:Y:S05]  /*12470*/  BSYNC B1 ;  /* 0x0000000000017941 */ /* 0x000fea0003800000 */
.L_x_514:
[----:B0-----:R-:W-:Y:S01]  /*12480*/  @!P6 IMAD R3, R138, R17, R2 ;  /* 0x000000118a03e224 */ /* 0x001fe200078e0202 */
[----:B------:R-:W-:Y:S04]  /*12490*/  BSSY B1, `(.L_x_516) ;  /* 0x0000006000017945 */ /* 0x000fe80003800000 */
[----:B------:R0:W-:Y:S01]  /*124a0*/  @!P6 STG.E.U8 desc[UR36][R8.64+0xe0], R3 ;  /* 0x0000e0030800e986 */ /* 0x0001e2000c101124 */
[----:B------:R-:W-:Y:S05]  /*124b0*/  @P1 BRA `(.L_x_517) ;  /* 0x00000000000c1947 */ /* 0x000fea0003800000 */
[----:B------:R-:W0:Y:S02]  /*124c0*/  LDG.E.U8 R16, desc[UR36][R154.64+0xe1] ;  /* 0x0000e1249a107981 */ /* 0x000e24000c1e1100 */
[----:B0-----:R-:W-:-:S05]  /*124d0*/  PRMT R3, R16, 0x8880, RZ ;  /* 0x0000888010037816 */ /* 0x001fca00000000ff */
[----:B------:R-:W-:-:S07]  /*124e0*/  IMAD R2, R3, R18, RZ ;  /* 0x0000001203027224 */ /* 0x000fce00078e02ff */
.L_x_517:
[----:B------:R-:W-:Y:S05]  /*124f0*/  BSYNC B1 ;  /* 0x0000000000017941 */ /* 0x000fea0003800000 */
.L_x_516:
        /* <DEDUP_REMOVED lines=12> */
.L_x_519:
[----:B------:R-:W-:Y:S05]  /*125c0*/  BSYNC B1 ;  /* 0x0000000000017941 */ /* 0x000fea0003800000 */
.L_x_518:
[----:B0-----:R-:W-:Y:S01]  /*125d0*/  @!P5 IMAD R3, R140, R17, R2 ;  /* 0x000000118c03d224 */ /* 0x001fe200078e0202 */
[----:B------:R-:W-:Y:S04]  /*125e0*/  BSSY B1, `(.L_x_520) ;  /* 0x0000006000017945 */ /* 0x000fe80003800000 */
[----:B------:R0:W-:Y:S01]  /*125f0*/  @!P5 STG.E.U8 desc[UR36][R6.64+0xe8], R3 ;  /* 0x0000e8030600d986 */ /* 0x0001e2000c101124 */
[----:B------:R-:W-:Y:S05]  /*12600*/  @P3 BRA `(.L_x_521) ;  /* 0x00000000000c3947 */ /* 0x000fea0003800000 */
[----:B------:R-:W0:Y:S02]  /*12610*/  LDG.E.U8 R16, desc[UR36][R14.64+0xe9] ;  /* 0x0000e9240e107981 */ /* 0x000e24000c1e1100 */
[----:B0-----:R-:W-:-:S05]  /*12620*/  PRMT R3, R16, 0x8880, RZ ;  /* 0x0000888010037816 */ /* 0x001fca00000000ff */
[----:B------:R-:W-:-:S07]  /*12630*/  IMAD R2, R3, R18, RZ ;  /* 0x0000001203027224 */ /* 0x000fce00078e02ff */
.L_x_521:
[----:B------:R-:W-:Y:S05]  /*12640*/  BSYNC B1 ;  /* 0x0000000000017941 */ /* 0x000fea0003800000 */
.L_x_520:
[----:B------:R-:W-:Y:S01]  /*12650*/  @!P3 IMAD R141, R141, R17, R2 ;  /* 0x000000118d8db224 */ /* 0x000fe200078e0202 */
[----:B------:R-:W-:Y:S04]  /*12660*/  BSSY B1, `(.L_x_522) ;  /* 0x0000006000017945 */ /* 0x000fe80003800000 */
[----:B------:R0:W-:Y:S01]  /*12670*/  @!P3 STG.E.U8 desc[UR36][R6.64+0xe9], R141 ;  /* 0x0000e98d0600b986 */ /* 0x0001e2000c101124 */
[----:B------:R-:W-:Y:S05]  /*12680*/  @P1 BRA `(.L_x_523) ;  /* 0x00000000000c1947 */ /* 0x000fea0003800000 */
[----:B------:R-:W0:Y:S02]  /*12690*/  LDG.E.U8 R16, desc[UR36][R154.64+0xe8] ;  /* 0x0000e8249a107981 */ /* 0x000e24000c1e1100 */
[----:B0-----:R-:W-:-:S05]  /*126a0*/  PRMT R3, R16, 0x8880, RZ ;  /* 0x0000888010037816 */ /* 0x001fca00000000ff */
[----:B------:R-:W-:-:S07]  /*126b0*/  IMAD R2, R3, R18, RZ ;  /* 0x0000001203027224 */ /* 0x000fce00078e02ff */
.L_x_523:
[----:B------:R-:W-:Y:S05]  /*126c0*/  BSYNC B1 ;  /* 0x0000000000017941 */ /* 0x000fea0003800000 */
.L_x_522:
[----:B0-----:R-:W-:Y:S01]  /*126d0*/  @!P1 IMAD R3, R142, R17, R2 ;  /* 0x000000118e039224 */ /* 0x001fe200078e0202 */
[----:B------:R-:W-:Y:S04]  /*126e0*/  BSSY B1, `(.L_x_524) ;  /* 0x0000006000017945 */ /* 0x000fe80003800000 */
[----:B------:R0:W-:Y:S01]  /*126f0*/  @!P1 STG.E.U8 desc[UR36][R8.64+0xe8], R3 ;  /* 0x0000e80308009986 */ /* 0x0001e2000c101124 */
[----:B------:R-:W-:Y:S05]  /*12700*/  @P6 BRA `(.L_x_525) ;  /* 0x00000000000c6947 */ /* 0x000fea0003800000 */
[----:B------:R-:W0:Y:S02]  /*12710*/  LDG.E.U8 R16, desc[UR36][R154.64+0xe9] ;  /* 0x0000e9249a107981 */ /* 0x000e24000c1e1100 */
[----:B0-----:R-:W-:-:S05]  /*12720*/  PRMT R3, R16, 0x8880, RZ ;  /* 0x0000888010037816 */ /* 0x001fca00000000ff */
[----:B------:R-:W-:-:S07]  /*12730*/  IMAD R2, R3, R18, RZ ;  /* 0x0000001203027224 */ /* 0x000fce00078e02ff */
.L_x_525:
[----:B------:R-:W-:Y:S05]  /*12740*/  BSYNC B1 ;  /* 0x0000000000017941 */ /* 0x000fea0003800000 */
.L_x_524:
[----:B------:R-:W-:Y:S01]  /*12750*/  @!P6 IMAD R143, R143, R17, R2 ;  /* 0x000000118f8fe224 */ /* 0x000fe200078e0202 */
[----:B------:R-:W-:Y:S04]  /*12760*/  BSSY B1, `(.L_x_526) ;  /* 0x0000006000017945 */ /* 0x000fe80003800000 */
[----:B------:R0:W-:Y:S01]  /*12770*/  @!P6 STG.E.U8 desc[UR36][R8.64+0xe9], R143 ;  /* 0x0000e98f0800e986 */ /* 0x0001e2000c101124 */
[----:B------:R-:W-:Y:S05]  /*12780*/  @P4 BRA `(.L_x_527) ;  /* 0x00000000000c4947 */ /* 0x000fea0003800000 */
[----:B------:R-:W0:Y:S02]  /*12790*/  LDG.E.U8 R16, desc[UR36][R14.64+0xf0] ;  /* 0x0000f0240e107981 */ /* 0x000e24000c1e1100 */
[----:B0-----:R-:W-:-:S05]  /*127a0*/  PRMT R3, R16, 0x8880, RZ ;  /* 0x0000888010037816 */ /* 0x001fca00000000ff */
[----:B------:R-:W-:-:S07]  /*127b0*/  IMAD R2, R3, R18, RZ ;  /* 0x0000001203027224 */ /* 0x000fce00078e02ff */
.L_x_527:
[----:B------:R-:W-:Y:S05]  /*127c0*/  BSYNC B1 ;  /* 0x0000000000017941 */ /* 0x000fea0003800000 */
.L_x_526:
[----:B------:R-:W-:Y:S01]  /*127d0*/  ISETP.LT.OR P3, PT, R0, 0xf2, !P2 ;  /* 0x000000f20000780c */ /* 0x000fe20005761670 */
[----:B0-----:R-:W-:Y:S01]  /*127e0*/  @!P4 IMAD R3, R144, R17, R2 ;  /* 0x000000119003c224 */ /* 0x001fe200078e0202 */
[----:B------:R-:W-:Y:S01]  /*127f0*/  BSSY B1, `(.L_x_528) ;  /* 0x000000b000017945 */ /* 0x000fe20003800000 */
[C---:B------:R-:W-:Y:S02]  /*12800*/  ISETP.LT.OR P1, PT, R0.reuse, 0xf1, !P0 ;  /* 0x000000f10000780c */ /* 0x040fe40004721670 */
[C---:B------:R-:W-:Y:S01]  /*12810*/  ISETP.LT.OR P5, PT, R0.reuse, 0xf2, !P0 ;  /* 0x000000f20000780c */ /* 0x040fe200047a1670 */
[----:B------:R0:W-:Y:S01]  /*12820*/  @!P4 STG.E.U8 desc[UR36][R6.64+0xf0], R3 ;  /* 0x0000f0030600c986 */ /* 0x0001e2000c101124 */
[C---:B------:R-:W-:Y:S02]  /*12830*/  ISETP.LT.OR P4, PT, R0.reuse, 0xf9, !P2 ;  /* 0x000000f90000780c */ /* 0x040fe40005781670 */
[C---:B------:R-:W-:Y:S02]  /*12840*/  ISETP.LT.OR P2, PT, R0.reuse, 0xfa, !P2 ;  /* 0x000000fa0000780c */ /* 0x040fe40005741670 */
[----:B------:R-:W-:-:S02]  /*12850*/  ISETP.LT.OR P6, PT, R0, 0xf9, !P0 ;  /* 0x000000f90000780c */ /* 0x000fc400047c1670 */
[----:B------:R-:W-:Y:S11]  /*12860*/  @P3 BRA `(.L_x_529) ;  /* 0x00000000000c3947 */ /* 0x000ff60003800000 */
[----:B------:R-:W0:Y:S02]  /*12870*/  LDG.E.U8 R16, desc[UR36][R14.64+0xf1] ;  /* 0x0000f1240e107981 */ /* 0x000e24000c1e1100 */
[----:B0-----:R-:W-:-:S05]  /*12880*/  PRMT R3, R16, 0x8880, RZ ;  /* 0x0000888010037816 */ /* 0x001fca00000000ff */
[----:B------:R-:W-:-:S07]  /*12890*/  IMAD R2, R3, R18, RZ ;  /* 0x0000001203027224 */ /* 0x000fce00078e02ff */
.L_x_529:
[----:B------:R-:W-:Y:S05]  /*128a0*/  BSYNC B1 ;  /* 0x0000000000017941 */ /* 0x000fea0003800000 */
.L_x_528:
[----:B------:R-:W-:Y:S01]  /*128b0*/  @!P3 IMAD R145, R145, R17, R2 ;  /* 0x000000119191b224 */ /* 0x000fe200078e0202 */
[----:B------:R-:W-:Y:S04]  /*128c0*/  BSSY B1, `(.L_x_530) ;  /* 0x0000006000017945 */ /* 0x000fe80003800000 */
[----:B------:R0:W-:Y:S01]  /*128d0*/  @!P3 STG.E.U8 desc[UR36][R6.64+0xf1], R145 ;  /* 0x0000f1910600b986 */ /* 0x0001e2000c101124 */
[----:B------:R-:W-:Y:S05]  /*128e0*/  @P1 BRA `(.L_x_531) ;  /* 0x00000000000c1947 */ /* 0x000fea0003800000 */
[----:B------:R-:W0:Y:S02]  /*128f0*/  LDG.E.U8 R16, desc[UR36][R154.64+0xf0] ;  /* 0x0000f0249a107981 */ /* 0x000e24000c1e1100 */
[----:B0-----:R-:W-:-:S05]  /*12900*/  PRMT R3, R16, 0x8880, RZ ;  /* 0x0000888010037816 */ /* 0x001fca00000000ff */
[----:B------:R-:W-:-:S07]  /*12910*/  IMAD R2, R3, R18, RZ ;  /* 0x0000001203027224 */ /* 0x000fce00078e02ff */
.L_x_531:
[----:B------:R-:W-:Y:S05]  /*12920*/  BSYNC B1 ;  /* 0x0000000000017941 */ /* 0x000fea0003800000 */
.L_x_530:
[----:B0-----:R-:W-:Y:S01]  /*12930*/  @!P1 IMAD R3, R146, R17, R2 ;  /* 0x0000001192039224 */ /* 0x001fe200078e0202 */
[----:B------:R-:W-:Y:S04]  /*12940*/  BSSY B1, `(.L_x_532) ;  /* 0x0000006000017945 */ /* 0x000fe80003800000 */
[----:B------:R0:W-:Y:S01]  /*12950*/  @!P1 STG.E.U8 desc[UR36][R8.64+0xf0], R3 ;  /* 0x0000f00308009986 */ /* 0x0001e2000c101124 */
[----:B------:R-:W-:Y:S05]  /*12960*/  @P5 BRA `(.L_x_533) ;  /* 0x00000000000c5947 */ /* 0x000fea0003800000 */
[----:B------:R-:W0:Y:S02]  /*12970*/  LDG.E.U8 R16, desc[UR36][R154.64+0xf1] ;  /* 0x0000f1249a107981 */ /* 0x000e24000c1e1100 */
[----:B0-----:R-:W-:-:S05]  /*12980*/  PRMT R3, R16, 0x8880, RZ ;  /* 0x0000888010037816 */ /* 0x001fca00000000ff */
[----:B------:R-:W-:-:S07]  /*12990*/  IMAD R2, R3, R18, RZ ;  /* 0x0000001203027224 */ /* 0x000fce00078e02ff */
.L_x_533:
[----:B------:R-:W-:Y:S05]  /*129a0*/  BSYNC B1 ;  /* 0x0000000000017941 */ /* 0x000fea0003800000 */
.L_x_532:
[----:B------:R-:W-:Y:S01]  /*129b0*/  @!P5 IMAD R147, R147, R17, R2 ;  /* 0x000000119393d224 */ /* 0x000fe200078e0202 */
[----:B------:R-:W-:Y:S04]  /*129c0*/  BSSY B1, `(.L_x_534) ;  /* 0x0000006000017945 */ /* 0x000fe80003800000 */
[----:B------:R0:W-:Y:S01]  /*129d0*/  @!P5 STG.E.U8 desc[UR36][R8.64+0xf1], R147 ;  /* 0x0000f1930800d986 */ /* 0x0001e2000c101124 */
[----:B------:R-:W-:Y:S05]  /*129e0*/  @P4 BRA `(.L_x_535) ;  /* 0x00000000000c4947 */ /* 0x000fea0003800000 */
[----:B------:R-:W0:Y:S02]  /*129f0*/  LDG.E.U8 R16, desc[UR36][R14.64+0xf8] ;  /* 0x0000f8240e107981 */ /* 0x000e24000c1e1100 */
[----:B0-----:R-:W-:-:S05]  /*12a00*/  PRMT R3, R16, 0x8880, RZ ;  /* 0x0000888010037816 */ /* 0x001fca00000000ff */
[----:B------:R-:W-:-:S07]  /*12a10*/  IMAD R2, R3, R18, RZ ;  /* 0x0000001203027224 */ /* 0x000fce00078e02ff */
.L_x_535:
[----:B------:R-:W-:Y:S05]  /*12a20*/  BSYNC B1 ;  /* 0x0000000000017941 */ /* 0x000fea0003800000 */
.L_x_534:
[----:B0-----:R-:W-:Y:S01]  /*12a30*/  @!P4 IMAD R3, R148, R17, R2 ;  /* 0x000000119403c224 */ /* 0x001fe200078e0202 */
[----:B------:R-:W-:Y:S04]  /*12a40*/  BSSY B1, `(.L_x_536) ;  /* 0x0000006000017945 */ /* 0x000fe80003800000 */
[----:B------:R0:W-:Y:S01]  /*12a50*/  @!P4 STG.E.U8 desc[UR36][R6.64+0xf8], R3 ;  /* 0x0000f8030600c986 */ /* 0x0001e2000c101124 */
[----:B------:R-:W-:Y:S05]  /*12a60*/  @P2 BRA `(.L_x_537) ;  /* 0x00000000000c2947 */ /* 0x000fea0003800000 */
[----:B------:R-:W0:Y:S02]  /*12a70*/  LDG.E.U8 R16, desc[UR36][R14.64+0xf9] ;  /* 0x0000f9240e107981 */ /* 0x000e24000c1e1100 */
[----:B0-----:R-:W-:-:S05]  /*12a80*/  PRMT R3, R16, 0x8880, RZ ;  /* 0x0000888010037816 */ /* 0x001fca00000000ff */
[----:B------:R-:W-:-:S07]  /*12a90*/  IMAD R2, R3, R18, RZ ;  /* 0x0000001203027224 */ /* 0x000fce00078e02ff */
.L_x_537:
[----:B------:R-:W-:Y:S05]  /*12aa0*/  BSYNC B1 ;  /* 0x0000000000017941 */ /* 0x000fea0003800000 */
.L_x_536:
[----:B------:R-:W-:Y:S01]  /*12ab0*/  @!P2 IMAD R149, R149, R17, R2 ;  /* 0x000000119595a224 */ /* 0x000fe200078e0202 */
[----:B------:R-:W-:Y:S04]  /*12ac0*/  BSSY B1, `(.L_x_538) ;  /* 0x0000006000017945 */ /* 0x000fe80003800000 */
[----:B------:R0:W-:Y:S01]  /*12ad0*/  @!P2 STG.E.U8 desc[UR36][R6.64+0xf9], R149 ;  /* 0x0000f9950600a986 */ /* 0x0001e2000c101124 */
[----:B------:R-:W-:Y:S05]  /*12ae0*/  @P6 BRA `(.L_x_539) ;  /* 0x00000000000c6947 */ /* 0x000fea0003800000 */
[----:B------:R-:W0:Y:S02]  /*12af0*/  LDG.E.U8 R16, desc[UR36][R154.64+0xf8] ;  /* 0x0000f8249a107981 */ /* 0x000e24000c1e1100 */
[----:B0-----:R-:W-:-:S05]  /*12b00*/  PRMT R3, R16, 0x8880, RZ ;  /* 0x0000888010037816 */ /* 0x001fca00000000ff */
[----:B------:R-:W-:-:S07]  /*12b10*/  IMAD R2, R3, R18, RZ ;  /* 0x0000001203027224 */ /* 0x000fce00078e02ff */
.L_x_539:
[----:B------:R-:W-:Y:S05]  /*12b20*/  BSYNC B1 ;  /* 0x0000000000017941 */ /* 0x000fea0003800000 */
.L_x_538:
[----:B0-----:R-:W-:Y:S01]  /*12b30*/  @!P6 IMAD R3, R150, R17, R2 ;  /* 0x000000119603e224 */ /* 0x001fe200078e0202 */
[----:B------:R-:W-:Y:S01]  /*12b40*/  ISETP.LT.OR P0, PT, R0, 0xfa, !P0 ;  /* 0x000000fa0000780c */ /* 0x000fe20004701670 */
[----:B------:R-:W-:Y:S03]  /*12b50*/  BSSY B1, `(.L_x_540) ;  /* 0x0000006000017945 */ /* 0x000fe60003800000 */
[----:B------:R0:W-:Y:S09]  /*12b60*/  @!P6 STG.E.U8 desc[UR36][R8.64+0xf8], R3 ;  /* 0x0000f8030800e986 */ /* 0x0001f2000c101124 */
[----:B------:R-:W-:Y:S05]  /*12b70*/  @P0 BRA `(.L_x_541) ;  /* 0x00000000000c0947 */ /* 0x000fea0003800000 */
[----:B------:R-:W0:Y:S02]  /*12b80*/  LDG.E.U8 R16, desc[UR36][R154.64+0xf9] ;  /* 0x0000f9249a107981 */ /* 0x000e24000c1e1100 */
[----:B0-----:R-:W-:-:S05]  /*12b90*/  PRMT R3, R16, 0x8880, RZ ;  /* 0x0000888010037816 */ /* 0x001fca00000000ff */
[----:B------:R-:W-:-:S07]  /*12ba0*/  IMAD R2, R3, R18, RZ ;  /* 0x0000001203027224 */ /* 0x000fce00078e02ff */
.L_x_541:
[----:B------:R-:W-:Y:S05]  /*12bb0*/  BSYNC B1 ;  /* 0x0000000000017941 */ /* 0x000fea0003800000 */
.L_x_540:
[----:B------:R-:W-:Y:S01]  /*12bc0*/  IMAD R151, R151, R17, R2 ;  /* 0x0000001197977224 */ /* 0x000fe200078e0202 */
[----:B------:R-:W-:Y:S06]  /*12bd0*/  @P0 BRA `(.L_x_542) ;  /* 0x0000003800180947 */ /* 0x000fec0003800000 */
[----:B------:R0:W-:Y:S01]  /*12be0*/  STG.E.U8 desc[UR36][R8.64+0xf9], R151 ;  /* 0x0000f99708007986 */ /* 0x0001e2000c101124 */
[----:B------:R-:W-:Y:S05]  /*12bf0*/  BRA `(.L_x_542) ;  /* 0x0000003800107947 */ /* 0x000fea0003800000 */
.L_x_29:
[----:B------:R-:W2:Y:S04]  /*12c00*/  LDL.LU R2, [R1] ;  /* 0x0000000001027983 */ /* 0x000ea80000300800 */
[----:B------:R-:W3:Y:S04]  /*12c10*/  LDL.LU R3, [R1+0xc] ;  /* 0x00000c0001037983 */ /* 0x000ee80000300800 */
[----:B------:R-:W4:Y:S04]  /*12c20*/  LDL.LU R12, [R1+0x14] ;  /* 0x00001400010c7983 */ /* 0x000f280000300800 */
[----:B------:R-:W5:Y:S04]  /*12c30*/  LDL.LU R13, [R1+0x8c] ;  /* 0x00008c00010d7983 */ /* 0x000f680000300800 */
        /* <DEDUP_REMOVED lines=63> */
[----:B------:R-:W5:Y:S01]  /*13030*/  LDL.LU R176, [R1+0x194] ;  /* 0x0001940001b07983 */ /* 0x000f620000300800 */
[----:B------:R-:W-:-:S03]  /*13040*/  ISETP.GE.AND P0, PT, R19, 0x1, PT ;  /* 0x000000011300780c */ /* 0x000fc60003f06270 */
[----:B------:R-:W5:Y:S04]  /*13050*/  LDL.LU R175, [R1+0x198] ;  /* 0x0001980001af7983 */ /* 0x000f680000300800 */
[----:B------:R-:W5:Y:S04]  /*13060*/  LDL.LU R174, [R1+0x19c] ;  /* 0x00019c0001ae7983 */ /* 0x000f680000300800 */
[----:B------:R-:W5:Y:S04]  /*13070*/  LDL.LU R173, [R1+0x1a0] ;  /* 0x0001a00001ad7983 */ /* 0x000f680000300800 */
[----:B------:R-:W5:Y:S01]  /*13080*/  LDL.LU R172, [R1+0x1a4] ;  /* 0x0001a40001ac7983 */ /* 0x000f620000300800 */
[----:B------:R-:W-:-:S03]  /*13090*/  ISETP.LT.OR P1, PT, R0, 0x1, !P0 ;  /* 0x000000010000780c */ /* 0x000fc60004721670 */
        /* <DEDUP_REMOVED lines=13> */
[----:B--2---:R-:W-:-:S03]  /*13170*/  @!P1 IMAD R2, R2, R17, RZ ;  /* 0x0000001102029224 */ /* 0x004fc600078e02ff */
        /* <DEDUP_REMOVED lines=9> */
[----:B------:R0:W-:Y:S04]  /*13210*/  @!P1 STG.E.U8 desc[UR36][R4.64], R2 ;  /* 0x0000000204009986 */ /* 0x0001e8000c101124 */
[----:B0-----:R-:W3:Y:S01]  /*13220*/  LDL.LU R2, [R1+0x4] ;  /* 0x0000040001027983 */ /* 0x001ee20000300800 */
[----:B------:R-:W-:-:S02]  /*13230*/  ISETP.LT.OR P1, PT, R0, 0x2, !P0 ;  /* 0x000000020000780c */ /* 0x000fc40004721670 */
[----:B------:R-:W-:-:S11]  /*13240*/  ISETP.GE.AND P2, PT, R19, 0x9, PT ;  /* 0x000000091300780c */ /* 0x000fd60003f46270 */
[----:B---3--:R-:W-:-:S05]  /*13250*/  @!P1 IMAD R2, R2, R17, RZ ;  /* 0x0000001102029224 */ /* 0x008fca00078e02ff */
[----:B------:R0:W-:Y:S04]  /*13260*/  @!P1 STG.E.U8 desc[UR36][R4.64+0x1], R2 ;  /* 0x0000010204009986 */ /* 0x0001e8000c101124 */
[----:B0-----:R-:W3:Y:S01]  /*13270*/  LDL.LU R2, [R1+0x8] ;  /* 0x0000080001027983 */ /* 0x001ee20000300800 */
[C---:B------:R-:W-:Y:S02]  /*13280*/  ISETP.LT.OR P1, PT, R0.reuse, 0x1, !P2 ;  /* 0x000000010000780c */ /* 0x040fe40005721670 */
[C---:B------:R-:W-:Y:S02]  /*13290*/  ISETP.LT.OR P3, PT, R0.reuse, 0x2, !P2 ;  /* 0x000000020000780c */ /* 0x040fe40005761670 */
[----:B------:R-:W-:-:S09]  /*132a0*/  ISETP.LT.OR P4, PT, R0, 0x9, !P0 ;  /* 0x000000090000780c */ /* 0x000fd20004781670 */
[----:B---3--:R-:W-:-:S05]  /*132b0*/  @!P1 IMAD R2, R2, R17, RZ ;  /* 0x0000001102029224 */ /* 0x008fca00078e02ff */
[----:B------:R0:W-:Y:S04]  /*132c0*/  @!P1 STG.E.U8 desc[UR36][R10.64], R2 ;  /* 0x000000020a009986 */ /* 0x0001e8000c101124 */
[----:B0-----:R-:W3:Y:S01]  /*132d0*/  LDL.LU R2, [R1+0x10] ;  /* 0x0000100001027983 */ /* 0x001ee20000300800 */
[----:B------:R-:W-:Y:S01]  /*132e0*/  @!P3 IMAD R3, R3, R17, RZ ;  /* 0x000000110303b224 */ /* 0x000fe200078e02ff */
[C---:B------:R-:W-:Y:S02]  /*132f0*/  ISETP.LT.OR P1, PT, R0.reuse, 0xa, !P0 ;  /* 0x0000000a0000780c */ /* 0x040fe40004721670 */
[C---:B------:R-:W-:Y:S02]  /*13300*/  ISETP.LT.OR P5, PT, R0.reuse, 0x9, !P2 ;  /* 0x000000090000780c */ /* 0x040fe400057a1670 */
[----:B------:R0:W-:Y:S01]  /*13310*/  @!P3 STG.E.U8 desc[UR36][R10.64+0x1], R3 ;  /* 0x000001030a00b986 */ /* 0x0001e2000c101124 */
[----:B------:R-:W-:-:S03]  /*13320*/  ISETP.LT.OR P6, PT, R0, 0xa, !P2 ;  /* 0x0000000a0000780c */ /* 0x000fc600057c1670 */
[----:B0-----:R-:W5:Y:S01]  /*13330*/  LDL.LU R3, [R1+0x18] ;  /* 0x0000180001037983 */ /* 0x001f620000300800 */
[----:B---3--:R-:W-:-:S05]  /*13340*/  @!P4 IMAD R2, R2, R17, RZ ;  /* 0x000000110202c224 */ /* 0x008fca00078e02ff */
[----:B------:R0:W-:Y:S04]  /*13350*/  @!P4 STG.E.U8 desc[UR36][R4.64+0x8], R2 ;  /* 0x000008020400c986 */ /* 0x0001e8000c101124 */
[----:B0-----:R-:W3:Y:S01]  /*13360*/  LDL.LU R2, [R1+0x1c] ;  /* 0x00001c0001027983 */ /* 0x001ee20000300800 */
[-C--:B----4-:R-:W-:Y:S02]  /*13370*/  @!P1 IMAD R12, R12, R17.reuse, RZ ;  /* 0x000000110c0c9224 */ /* 0x090fe400078e02ff */
[----:B-----5:R-:W-:-:S03]  /*13380*/  @!P5 IMAD R3, R3, R17, RZ ;  /* 0x000000110303d224 */ /* 0x020fc600078e02ff */
[----:B------:R0:W-:Y:S04]  /*13390*/  @!P1 STG.E.U8 desc[UR36][R4.64+0x9], R12 ;  /* 0x0000090c04009986 */ /* 0x0001e8000c101124 */
[----:B------:R1:W-:Y:S04]  /*133a0*/  @!P5 STG.E.U8 desc[UR36][R10.64+0x8], R3 ;  /* 0x000008030a00d986 */ /* 0x0003e8000c101124 */
[----:B0-----:R-:W4:Y:S04]  /*133b0*/  LDL.LU R12, [R1+0x28] ;  /* 0x00002800010c7983 */ /* 0x001f280000300800 */
[----:B-1----:R-:W5:Y:S01]  /*133c0*/  LDL.LU R3, [R1+0x20] ;  /* 0x0000200001037983 */ /* 0x002f620000300800 */
[----:B---3--:R-:W-:-:S05]  /*133d0*/  @!P6 IMAD R2, R2, R17, RZ ;  /* 0x000000110202e224 */ /* 0x008fca00078e02ff */
[----:B------:R0:W-:Y:S04]  /*133e0*/  @!P6 STG.E.U8 desc[UR36][R10.64+0x9], R2 ;  /* 0x000009020a00e986 */ /* 0x0001e8000c101124 */
[----:B0-----:R-:W3:Y:S01]  /*133f0*/  LDL.LU R2, [R1+0x24] ;  /* 0x0000240001027983 */ /* 0x001ee20000300800 */
[C---:B------:R-:W-:Y:S02]  /*13400*/  ISETP.LT.OR P3, PT, R0.reuse, 0x11, !P0 ;  /* 0x000000110000780c */ /* 0x040fe40004761670 */
[----:B------:R-:W-:-:S11]  /*13410*/  ISETP.LT.OR P4, PT, R0, 0x12, !P0 ;  /* 0x000000120000780c */ /* 0x000fd60004781670 */
[----:B-----5:R-:W-:-:S05]  /*13420*/  @!P3 IMAD R3, R3, R17, RZ ;  /* 0x000000110303b224 */ /* 0x020fca00078e02ff */
[----:B------:R0:W-:Y:S04]  /*13430*/  @!P3 STG.E.U8 desc[UR36][R4.64+0x10], R3 ;  /* 0x000010030400b986 */ /* 0x0001e8000c101124 */
[----:B0-----:R-:W5:Y:S01]  /*13440*/  LDL.LU R3, [R1+0x2c] ;  /* 0x00002c0001037983 */ /* 0x001f620000300800 */
[----:B---3--:R-:W-:-:S05]  /*13450*/  @!P4 IMAD R2, R2, R17, RZ ;  /* 0x000000110202c224 */ /* 0x008fca00078e02ff */
[----:B------:R0:W-:Y:S04]  /*13460*/  @!P4 STG.E.U8 desc[UR36][R4.64+0x11], R2 ;  /* 0x000011020400c986 */ /* 0x0001e8000c101124 */
[----:B0-----:R-:W3:Y:S01]  /*13470*/  LDL.LU R2, [R1+0x30] ;  /* 0x0000300001027983 */ /* 0x001ee20000300800 */
[C---:B------:R-:W-:Y:S02]  /*13480*/  ISETP.LT.OR P1, PT, R0.reuse, 0x11, !P2 ;  /* 0x000000110000780c */ /* 0x040fe40005721670 */
[C---:B------:R-:W-:Y:S02]  /*13490*/  ISETP.LT.OR P5, PT, R0.reuse, 0x12, !P2 ;  /* 0x000000120000780c */ /* 0x040fe400057a1670 */
[----:B------:R-:W-:-:S09]  /*134a0*/  ISETP.LT.OR P6, PT, R0, 0x19, !P0 ;  /* 0x000000190000780c */ /* 0x000fd200047c1670 */
        /* <DEDUP_REMOVED lines=38> */
[----:B------:R-:W-:-:S13]  /*13710*/  ISETP.LT.OR P6, PT, R0, 0x2a, !P0 ;  /* 0x0000002a0000780c */ /* 0x000fda00047c1670 */
[----:B-----5:R-:W-:-:S05]  /*13720*/  @!P6 IMAD R3, R3, R17, RZ ;  /* 0x000000110303e224 */ /* 0x020fca00078e02ff */
[----:B------:R-:W-:Y:S01]  /*13730*/  @!P6 STG.E.U8 desc[UR36][R4.64+0x29], R3 ;  /* 0x000029030400e986 */ /* 0x000fe2000c101124 */
[----:B---3--:R-:W-:-:S05]  /*13740*/  @!P5 IMAD R2, R2, R17, RZ ;  /* 0x000000110202d224 */ /* 0x008fca00078e02ff */
[----:B------:R0:W-:Y:S04]  /*13750*/  @!P5 STG.E.U8 desc[UR36][R4.64+0x28], R2 ;  /* 0x000028020400d986 */ /* 0x0001e8000c101124 */
[----:B0-----:R-:W3:Y:S04]  /*13760*/  LDL.LU R2, [R1+0x58] ;  /* 0x0000580001027983 */ /* 0x001ee80000300800 */
[----:B------:R-:W5:Y:S01]  /*13770*/  LDL.LU R3, [R1+0x5c] ;  /* 0x00005c0001037983 */ /* 0x000f620000300800 */
[C---:B------:R-:W-:Y:S02]  /*13780*/  ISETP.LT.OR P1, PT, R0.reuse, 0x29, !P2 ;  /* 0x000000290000780c */ /* 0x040fe40005721670 */
[----:B------:R-:W-:-:S11]  /*13790*/  ISETP.LT.OR P3, PT, R0, 0x2a, !P2 ;  /* 0x0000002a0000780c */ /* 0x000fd60005761670 */
[----:B---3--:R-:W-:-:S05]  /*137a0*/  @!P1 IMAD R2, R2, R17, RZ ;  /* 0x0000001102029224 */ /* 0x008fca00078e02ff */
[----:B------:R0:W-:Y:S04]  /*137b0*/  @!P1 STG.E.U8 desc[UR36][R10.64+0x28], R2 ;  /* 0x000028020a009986 */ /* 0x0001e8000c101124 */
[----:B0-----:R-:W3:Y:S01]  /*137c0*/  LDL.LU R2, [R1+0x60] ;  /* 0x0000600001027983 */ /* 0x001ee20000300800 */
[----:B-----5:R-:W-:-:S05]  /*137d0*/  @!P3 IMAD R3, R3, R17, RZ ;  /* 0x000000110303b224 */ /* 0x020fca00078e02ff */
[----:B------:R0:W-:Y:S04]  /*137e0*/  @!P3 STG.E.U8 desc[UR36][R10.64+0x29], R3 ;  /* 0x000029030a00b986 */ /* 0x0001e8000c101124 */
[----:B0-----:R-:W5:Y:S01]  /*137f0*/  LDL.LU R3, [R1+0x68] ;  /* 0x0000680001037983 */ /* 0x001f620000300800 */
[C---:B------:R-:W-:Y:S02]  /*13800*/  ISETP.LT.OR P4, PT, R0.reuse, 0x31, !P0 ;  /* 0x000000310000780c */ /* 0x040fe40004781670 */
[C---:B------:R-:W-:Y:S02]  /*13810*/  ISETP.LT.OR P5, PT, R0.reuse, 0x32, !P0 ;  /* 0x000000320000780c */ /* 0x040fe400047a1670 */
[----:B------:R-:W-:-:S11]  /*13820*/  ISETP.LT.OR P6, PT, R0, 0x31, !P2 ;  /* 0x000000310000780c */ /* 0x000fd600057c1670 */
[----:B----4-:R-:W-:-:S05]  /*13830*/  @!P5 IMAD R12, R12, R17, RZ ;  /* 0x000000110c0cd224 */ /* 0x010fca00078e02ff */
[----:B------:R-:W-:Y:S01]  /*13840*/  @!P5 STG.E.U8 desc[UR36][R4.64+0x31], R12 ;  /* 0x0000310c0400d986 */ /* 0x000fe2000c101124 */
[----:B---3--:R-:W-:-:S05]  /*13850*/  @!P4 IMAD R2, R2, R17, RZ ;  /* 0x000000110202c224 */ /* 0x008fca00078e02ff */
[----:B------:R0:W-:Y:S04]  /*13860*/  @!P4 STG.E.U8 desc[UR36][R4.64+0x30], R2 ;  /* 0x000030020400c986 */ /* 0x0001e8000c101124 */
[----:B0-----:R-:W3:Y:S01]  /*13870*/  LDL.LU R2, [R1+0x6c] ;  /* 0x00006c0001027983 */ /* 0x001ee20000300800 */
[----:B-----5:R-:W-:-:S03]  /*13880*/  @!P6 IMAD R3, R3, R17, RZ ;  /* 0x000000110303e224 */ /* 0x020fc600078e02ff */
[----:B------:R-:W4:Y:S04]  /*13890*/  LDL.LU R12, [R1+0x78] ;  /* 0x00007800010c7983 */ /* 0x000f280000300800 */
[----:B------:R0:W-:Y:S04]  /*138a0*/  @!P6 STG.E.U8 desc[UR36][R10.64+0x30], R3 ;  /* 0x000030030a00e986 */ /* 0x0001e8000c101124 */
[----:B0-----:R-:W5:Y:S01]  /*138b0*/  LDL.LU R3, [R1+0x70] ;  /* 0x0000700001037983 */ /* 0x001f620000300800 */
        /* <DEDUP_REMOVED lines=11> */
[-C--:B----4-:R-:W-:Y:S02]  /*13970*/  @!P5 IMAD R12, R12, R17.reuse, RZ ;  /* 0x000000110c0cd224 */ /* 0x090fe400078e02ff */
[----:B---3--:R-:W-:-:S05]  /*13980*/  @!P4 IMAD R2, R2, R17, RZ ;  /* 0x000000110202c224 */ /* 0x008fca00078e02ff */
[----:B------:R0:W-:Y:S04]  /*13990*/  @!P4 STG.E.U8 desc[UR36][R4.64+0x39], R2 ;  /* 0x000039020400c986 */ /* 0x0001e8000c101124 */
[----:B0-----:R-:W3:Y:S01]  /*139a0*/  LDL.LU R2, [R1+0x80] ;  /* 0x0000800001027983 */ /* 0x001ee20000300800 */
[----:B-----5:R-:W-:-:S03]  /*139b0*/  @!P6 IMAD R3, R3, R17, RZ ;  /* 0x000000110303e224 */ /* 0x020fc600078e02ff */
[----:B------:R0:W-:Y:S04]  /*139c0*/  @!P5 STG.E.U8 desc[UR36][R10.64+0x38], R12 ;  /* 0x0000380c0a00d986 */ /* 0x0001e8000c101124 */
[----:B------:R1:W-:Y:S04]  /*139d0*/  @!P6 STG.E.U8 desc[UR36][R10.64+0x39], R3 ;  /* 0x000039030a00e986 */ /* 0x0003e8000c101124 */
[----:B0-----:R-:W4:Y:S04]  /*139e0*/  LDL.LU R12, [R1+0xa0] ;  /* 0x0000a000010c7983 */ /* 0x001f280000300800 */
[----:B-1----:R-:W5:Y:S01]  /*139f0*/  LDL.LU R3, [R1+0x84] ;  /* 0x0000840001037983 */ /* 0x002f620000300800 */
[----:B------:R-:W-:-:S02]  /*13a00*/  ISETP.LT.OR P1, PT, R0, 0x41, !P0 ;  /* 0x000000410000780c */ /* 0x000fc40004721670 */
        /* <DEDUP_REMOVED lines=9> */
[C---:B------:R-:W-:Y:S02]  /*13aa0*/  ISETP.LT.OR P6, PT, R0.reuse, 0x49, !P0 ;  /* 0x000000490000780c */ /* 0x040fe400047c1670 */
[----:B------:R-:W-:-:S02]  /*13ab0*/  ISETP.LT.OR P1, PT, R0, 0x4a, !P0 ;  /* 0x0000004a0000780c */ /* 0x000fc40004721670 */
[----:B------:R-:W-:-:S07]  /*13ac0*/  ISETP.LT.OR P3, PT, R0, 0x49, !P2 ;  /* 0x000000490000780c */ /* 0x000fce0005761670 */
[-C--:B------:R-:W-:Y:S02]  /*13ad0*/  @!P5 IMAD R13, R13, R17.reuse, RZ ;  /* 0x000000110d0dd224 */ /* 0x080fe400078e02ff */
[-C--:B------:R-:W-:Y:S02]  /*13ae0*/  @!P6 IMAD R15, R15, R17.reuse, RZ ;  /* 0x000000110f0fe224 */ /* 0x080fe400078e02ff */
[----:B------:R-:W-:Y:S01]  /*13af0*/  @!P1 IMAD R21, R21, R17, RZ ;  /* 0x0000001115159224 */ /* 0x000fe200078e02ff */
[----:B------:R4:W-:Y:S01]  /*13b00*/  @!P5 STG.E.U8 desc[UR36][R10.64+0x41], R13 ;  /* 0x0000410d0a00d986 */ /* 0x0009e2000c101124 */
[----:B------:R-:W-:-:S13]  /*13b10*/  ISETP.LT.OR P5, PT, R0, 0x51, !P0 ;  /* 0x000000510000780c */ /* 0x000fda00047a1670 */
[-C--:B----4-:R-:W-:Y:S02]  /*13b20*/  @!P5 IMAD R13, R12, R17.reuse, RZ ;  /* 0x000000110c0dd224 */ /* 0x090fe400078e02ff */
[----:B---3--:R-:W-:-:S05]  /*13b30*/  @!P4 IMAD R2, R2, R17, RZ ;  /* 0x000000110202c224 */ /* 0x008fca00078e02ff */
[----:B------:R-:W-:Y:S01]  /*13b40*/  @!P4 STG.E.U8 desc[UR36][R10.64+0x40], R2 ;  /* 0x000040020a00c986 */ /* 0x000fe2000c101124 */
[----:B------:R-:W-:-:S03]  /*13b50*/  ISETP.LT.OR P4, PT, R0, 0x4a, !P2 ;  /* 0x0000004a0000780c */ /* 0x000fc60005781670 */
[----:B------:R0:W-:Y:S01]  /*13b60*/  @!P6 STG.E.U8 desc[UR36][R4.64+0x48], R15 ;  /* 0x0000480f0400e986 */ /* 0x0001e2000c101124 */
[----:B------:R-:W-:-:S03]  /*13b70*/  ISETP.LT.OR P6, PT, R0, 0x52, !P0 ;  /* 0x000000520000780c */ /* 0x000fc600047c1670 */
[----:B------:R-:W-:Y:S01]  /*13b80*/  @!P1 STG.E.U8 desc[UR36][R4.64+0x49], R21 ;  /* 0x0000491504009986 */ /* 0x000fe2000c101124 */
[----:B------:R-:W-:-:S05]  /*13b90*/  ISETP.LT.OR P1, PT, R0, 0x51, !P2 ;  /* 0x000000510000780c */ /* 0x000fca0005721670 */
[-C--:B------:R-:W-:Y:S02]  /*13ba0*/  @!P4 IMAD R23, R23, R17.reuse, RZ ;  /* 0x000000111717c224 */ /* 0x080fe400078e02ff */
[-C--:B-----5:R-:W-:Y:S02]  /*13bb0*/  @!P3 IMAD R3, R3, R17.reuse, RZ ;  /* 0x000000110303b224 */ /* 0x0a0fe400078e02ff */
[-C--:B0-----:R-:W-:Y:S01]  /*13bc0*/  @!P6 IMAD R15, R235, R17.reuse, RZ ;  /* 0x00000011eb0fe224 */ /* 0x081fe200078e02ff */
[----:B------:R-:W-:Y:S03]  /*13bd0*/  @!P4 STG.E.U8 desc[UR36][R10.64+0x49], R23 ;  /* 0x000049170a00c986 */ /* 0x000fe6000c101124 */
[----:B------:R-:W-:Y:S01]  /*13be0*/  @!P1 IMAD R153, R153, R17, RZ ;  /* 0x0000001199999224 */ /* 0x000fe200078e02ff */
[----:B------:R0:W-:Y:S01]  /*13bf0*/  @!P3 STG.E.U8 desc[UR36][R10.64+0x48], R3 ;  /* 0x000048030a00b986 */ /* 0x0001e2000c101124 */
[----:B------:R-:W-:-:S02]  /*13c00*/  ISETP.LT.OR P3, PT, R0, 0x52, !P2 ;  /* 0x000000520000780c */ /* 0x000fc40005761670 */
[C---:B------:R-:W-:Y:S01]  /*13c10*/  ISETP.LT.OR P4, PT, R0.reuse, 0x59, !P0 ;  /* 0x000000590000780c */ /* 0x040fe20004781670 */
[----:B------:R1:W-:Y:S01]  /*13c20*/  @!P5 STG.E.U8 desc[UR36][R4.64+0x50], R13 ;  /* 0x0000500d0400d986 */ /* 0x0003e2000c101124 */
[----:B------:R-:W-:-:S03]  /*13c30*/  ISETP.LT.OR P5, PT, R0, 0x5a, !P0 ;  /* 0x0000005a0000780c */ /* 0x000fc600047a1670 */
[----:B------:R3:W-:Y:S01]  /*13c40*/  @!P6 STG.E.U8 desc[UR36][R4.64+0x51], R15 ;  /* 0x0000510f0400e986 */ /* 0x0007e2000c101124 */
[----:B------:R-:W-:-:S03]  /*13c50*/  ISETP.LT.OR P6, PT, R0, 0x59, !P2 ;  /* 0x000000590000780c */ /* 0x000fc600057c1670 */
[----:B------:R-:W-:Y:S01]  /*13c60*/  @!P1 STG.E.U8 desc[UR36][R10.64+0x50], R153 ;  /* 0x000050990a009986 */ /* 0x000fe2000c101124 */
[----:B------:R-:W-:Y:S01]  /*13c70*/  ISETP.LT.OR P1, PT, R0, 0x5a, !P2 ;  /* 0x0000005a0000780c */ /* 0x000fe20005721670 */
[-C--:B0-----:R-:W-:Y:S02]  /*13c80*/  @!P3 IMAD R3, R234, R17.reuse, RZ ;  /* 0x00000011ea03b224 */ /* 0x081fe400078e02ff */
[-C--:B------:R-:W-:Y:S02]  /*13c90*/  @!P4 IMAD R21, R233, R17.reuse, RZ ;  /* 0x00000011e915c224 */ /* 0x080fe400078e02ff */
[-C--:B-1----:R-:W-:Y:S01]  /*13ca0*/  @!P5 IMAD R13, R232, R17.reuse, RZ ;  /* 0x00000011e80dd224 */ /* 0x082fe200078e02ff */
[----:B------:R0:W-:Y:S03]  /*13cb0*/  @!P3 STG.E.U8 desc[UR36][R10.64+0x51], R3 ;  /* 0x000051030a00b986 */ /* 0x0001e6000c101124 */
[----:B---3--:R-:W-:Y:S01]  /*13cc0*/  @!P6 IMAD R15, R231, R17, RZ ;  /* 0x00000011e70fe224 */ /* 0x008fe200078e02ff */
[----:B------:R1:W-:Y:S01]  /*13cd0*/  @!P4 STG.E.U8 desc[UR36][R4.64+0x58], R21 ;  /* 0x000058150400c986 */ /* 0x0003e2000c101124 */
[----:B------:R-:W-:-:S02]  /*13ce0*/  ISETP.LT.OR P3, PT, R0, 0x61, !P0 ;  /* 0x000000610000780c */ /* 0x000fc40004761670 */
[----:B------:R-:W-:Y:S01]  /*13cf0*/  @!P1 IMAD R23, R230, R17, RZ ;  /* 0x00000011e6179224 */ /* 0x000fe200078e02ff */
        /* <DEDUP_REMOVED lines=8> */
[-C--:B-1----:R-:W-:Y:S02]  /*13d80*/  @!P4 IMAD R21, R228, R17.reuse, RZ ;  /* 0x00000011e415c224 */ /* 0x082fe400078e02ff */
[-C--:B---3--:R-:W-:Y:S01]  /*13d90*/  @!P5 IMAD R13, R227, R17.reuse, RZ ;  /* 0x00000011e30dd224 */ /* 0x088fe200078e02ff */
[----:B------:R0:W-:Y:S03]  /*13da0*/  @!P3 STG.E.U8 desc[UR36][R4.64+0x60], R3 ;  /* 0x000060030400b986 */ /* 0x0001e6000c101124 */
[----:B----4-:R-:W-:Y:S01]  /*13db0*/  @!P6 IMAD R15, R226, R17, RZ ;  /* 0x00000011e20fe224 */ /* 0x010fe200078e02ff */
        /* <DEDUP_REMOVED lines=134> */
[-C--:B----4-:R-:W-:Y:S01]  /*14620*/  @!P6 IMAD R15, R181, R17.reuse, RZ ;  /* 0x00000011b50fe224 */ /* 0x090fe200078e02ff */
[----:B------:R1:W-:Y:S03]  /*14630*/  @!P4 STG.E.U8 desc[UR36][R10.64+0xb8], R21 ;  /* 0x0000b8150a00c986 */ /* 0x0003e6000c101124 */
[----:B------:R-:W-:Y:S01]  /*14640*/  @!P1 IMAD R23, R180, R17, RZ ;  /* 0x00000011b4179224 */ /* 0x000fe200078e02ff */
[C---:B------:R-:W-:Y:S01]  /*14650*/  ISETP.LT.OR P3, PT, R0.reuse, 0xc1, !P2 ;  /* 0x000000c10000780c */ /* 0x040fe20005761670 */
[----:B------:R3:W-:Y:S01]  /*14660*/  @!P5 STG.E.U8 desc[UR36][R10.64+0xb9], R13 ;  /* 0x0000b90d0a00d986 */ /* 0x0007e2000c101124 */
[----:B------:R-:W-:-:S02]  /*14670*/  ISETP.LT.OR P4, PT, R0, 0xc2, !P2 ;  /* 0x000000c20000780c */ /* 0x000fc40005781670 */
[C---:B------:R-:W-:Y:S01]  /*14680*/  ISETP.LT.OR P5, PT, R0.reuse, 0xc9, !P0 ;  /* 0x000000c90000780c */ /* 0x040fe200047a1670 */
[----:B------:R4:W-:Y:S01]  /*14690*/  @!P6 STG.E.U8 desc[UR36][R4.64+0xc0], R15 ;  /* 0x0000c00f0400e986 */ /* 0x0009e2000c101124 */
[----:B------:R-:W-:-:S03]  /*146a0*/  ISETP.LT.OR P6, PT, R0, 0xca, !P0 ;  /* 0x000000ca0000780c */ /* 0x000fc600047c1670 */
[----:B------:R-:W-:Y:S01]  /*146b0*/  @!P1 STG.E.U8 desc[UR36][R4.64+0xc1], R23 ;  /* 0x0000c11704009986 */ /* 0x000fe2000c101124 */
[----:B------:R-:W-:-:S03]  /*146c0*/  ISETP.LT.OR P1, PT, R0, 0xc9, !P2 ;  /* 0x000000c90000780c */ /* 0x000fc60005721670 */
[-C--:B0-----:R-:W-:Y:S02]  /*146d0*/  @!P3 IMAD R3, R179, R17.reuse, RZ ;  /* 0x00000011b303b224 */ /* 0x081fe400078e02ff */
[-C--:B-1----:R-:W-:Y:S02]  /*146e0*/  @!P4 IMAD R21, R178, R17.reuse, RZ ;  /* 0x00000011b215c224 */ /* 0x082fe400078e02ff */
[-C--:B---3--:R-:W-:Y:S02]  /*146f0*/  @!P5 IMAD R13, R177, R17.reuse, RZ ;  /* 0x00000011b10dd224 */ /* 0x088fe400078e02ff */
[-C--:B----4-:R-:W-:Y:S01]  /*14700*/  @!P6 IMAD R15, R176, R17.reuse, RZ ;  /* 0x00000011b00fe224 */ /* 0x090fe200078e02ff */
[----:B------:R0:W-:Y:S03]  /*14710*/  @!P3 STG.E.U8 desc[UR36][R10.64+0xc0], R3 ;  /* 0x0000c0030a00b986 */ /* 0x0001e6000c101124 */
        /* <DEDUP_REMOVED lines=36> */
[----:B------:R4:W-:Y:S04]  /*14960*/  @!P6 STG.E.U8 desc[UR36][R10.64+0xd9], R15 ;  /* 0x0000d90f0a00e986 */ /* 0x0009e8000c101124 */
[----:B------:R-:W-:Y:S01]  /*14970*/  @!P1 STG.E.U8 desc[UR36][R4.64+0xe0], R153 ;  /* 0x0000e09904009986 */ /* 0x000fe2000c101124 */
[C---:B------:R-:W-:Y:S02]  /*14980*/  ISETP.LT.OR P1, PT, R0.reuse, 0xea, !P0 ;  /* 0x000000ea0000780c */ /* 0x040fe40004721670 */
[----:B------:R-:W-:Y:S01]  /*14990*/  ISETP.LT.OR P6, PT, R0, 0xe9, !P0 ;  /* 0x000000e90000780c */ /* 0x000fe200047c1670 */
[-C--:B0-----:R-:W-:Y:S02]  /*149a0*/  @!P3 IMAD R3, R164, R17.reuse, RZ ;  /* 0x00000011a403b224 */ /* 0x081fe400078e02ff */
[----:B-1----:R-:W-:-:S02]  /*149b0*/  @!P4 IMAD R21, R163, R17, RZ ;  /* 0x00000011a315c224 */ /* 0x002fc400078e02ff */
[----:B---3--:R-:W-:Y:S01]  /*149c0*/  @!P5 IMAD R13, R162, R17, RZ ;  /* 0x00000011a20dd224 */ /* 0x008fe200078e02ff */
[----:B------:R0:W-:Y:S01]  /*149d0*/  @!P3 STG.E.U8 desc[UR36][R4.64+0xe1], R3 ;  /* 0x0000e1030400b986 */ /* 0x0001e2000c101124 */
[----:B------:R-:W-:-:S04]  /*149e0*/  ISETP.LT.OR P3, PT, R0, 0xe9, !P2 ;  /* 0x000000e90000780c */ /* 0x000fc80005761670 */
[-C--:B------:R-:W-:Y:S01]  /*149f0*/  @!P1 IMAD R23, R160, R17.reuse, RZ ;  /* 0x00000011a0179224 */ /* 0x080fe200078e02ff */
[----:B------:R2:W-:Y:S01]  /*14a00*/  @!P4 STG.E.U8 desc[UR36][R10.64+0xe0], R21 ;  /* 0x0000e0150a00c986 */ /* 0x0005e2000c101124 */
[----:B----4-:R-:W-:Y:S01]  /*14a10*/  @!P6 IMAD R15, R161, R17, RZ ;  /* 0x00000011a10fe224 */ /* 0x010fe200078e02ff */
[C---:B------:R-:W-:Y:S02]  /*14a20*/  ISETP.LT.OR P4, PT, R0.reuse, 0xea, !P2 ;  /* 0x000000ea0000780c */ /* 0x040fe40005781670 */
[----:B------:R1:W-:Y:S01]  /*14a30*/  @!P5 STG.E.U8 desc[UR36][R10.64+0xe1], R13 ;  /* 0x0000e10d0a00d986 */ /* 0x0003e2000c101124 */
[----:B------:R-:W-:-:S03]  /*14a40*/  ISETP.LT.OR P5, PT, R0, 0xf1, !P0 ;  /* 0x000000f10000780c */ /* 0x000fc600047a1670 */
[----:B------:R-:W-:Y:S01]  /*14a50*/  @!P1 STG.E.U8 desc[UR36][R4.64+0xe9], R23 ;  /* 0x0000e91704009986 */ /* 0x000fe2000c101124 */
[----:B------:R-:W-:-:S03]  /*14a60*/  ISETP.LT.OR P1, PT, R0, 0xf2, !P0 ;  /* 0x000000f20000780c */ /* 0x000fc60004721670 */
[----:B------:R3:W-:Y:S01]  /*14a70*/  @!P6 STG.E.U8 desc[UR36][R4.64+0xe8], R15 ;  /* 0x0000e80f0400e986 */ /* 0x0007e2000c101124 */
[----:B------:R-:W-:Y:S01]  /*14a80*/  ISETP.LT.OR P6, PT, R0, 0xf1, !P2 ;  /* 0x000000f10000780c */ /* 0x000fe200057c1670 */
[-C--:B0-----:R-:W-:Y:S02]  /*14a90*/  @!P3 IMAD R3, R159, R17.reuse, RZ ;  /* 0x000000119f03b224 */ /* 0x081fe400078e02ff */
[-C--:B--2---:R-:W-:Y:S02]  /*14aa0*/  @!P4 IMAD R21, R158, R17.reuse, RZ ;  /* 0x000000119e15c224 */ /* 0x084fe400078e02ff */
[-C--:B-1----:R-:W-:Y:S01]  /*14ab0*/  @!P5 IMAD R13, R157, R17.reuse, RZ ;  /* 0x000000119d0dd224 */ /* 0x082fe200078e02ff */
[----:B------:R0:W-:Y:S01]  /*14ac0*/  @!P3 STG.E.U8 desc[UR36][R10.64+0xe8], R3 ;  /* 0x0000e8030a00b986 */ /* 0x0001e2000c101124 */
[----:B------:R-:W-:Y:S02]  /*14ad0*/  ISETP.LT.OR P3, PT, R0, 0xf2, !P2 ;  /* 0x000000f20000780c */ /* 0x000fe40005761670 */
[-C--:B---3--:R-:W-:Y:S01]  /*14ae0*/  @!P1 IMAD R15, R156, R17.reuse, RZ ;  /* 0x000000119c0f9224 */ /* 0x088fe200078e02ff */
[----:B------:R1:W-:Y:S03]  /*14af0*/  @!P4 STG.E.U8 desc[UR36][R10.64+0xe9], R21 ;  /* 0x0000e9150a00c986 */ /* 0x0003e6000c101124 */
[----:B------:R-:W-:Y:S01]  /*14b00*/  @!P6 IMAD R23, R155, R17, RZ ;  /* 0x000000119b17e224 */ /* 0x000fe200078e02ff */
[C---:B------:R-:W-:Y:S01]  /*14b10*/  ISETP.LT.OR P4, PT, R0.reuse, 0xf9, !P0 ;  /* 0x000000f90000780c */ /* 0x040fe20004781670 */
[----:B------:R-:W-:Y:S01]  /*14b20*/  @!P1 STG.E.U8 desc[UR36][R4.64+0xf1], R15 ;  /* 0x0000f10f04009986 */ /* 0x000fe2000c101124 */
[----:B------:R-:W-:-:S02]  /*14b30*/  ISETP.LT.OR P0, PT, R0, 0xfa, !P0 ;  /* 0x000000fa0000780c */ /* 0x000fc40004701670 */
[C---:B------:R-:W-:Y:S01]  /*14b40*/  ISETP.GE.AND P1, PT, R19.reuse, 0x81, PT ;  /* 0x000000811300780c */ /* 0x040fe20003f26270 */
[----:B------:R2:W-:Y:S01]  /*14b50*/  @!P5 STG.E.U8 desc[UR36][R4.64+0xf0], R13 ;  /* 0x0000f00d0400d986 */ /* 0x0005e2000c101124 */
[C---:B------:R-:W-:Y:S02]  /*14b60*/  ISETP.LT.OR P5, PT, R0.reuse, 0xf9, !P2 ;  /* 0x000000f90000780c */ /* 0x040fe400057a1670 */
[C---:B------:R-:W-:Y:S01]  /*14b70*/  ISETP.LT.OR P2, PT, R0.reuse, 0xfa, !P2 ;  /* 0x000000fa0000780c */ /* 0x040fe20005741670 */
[----:B------:R-:W-:Y:S01]  /*14b80*/  @!P6 STG.E.U8 desc[UR36][R10.64+0xf0], R23 ;  /* 0x0000f0170a00e986 */ /* 0x000fe2000c101124 */
[----:B------:R-:W-:Y:S01]  /*14b90*/  ISETP.LT.OR P6, PT, R0, 0x1, !P1 ;  /* 0x000000010000780c */ /* 0x000fe20004fc1670 */
[-C--:B0-----:R-:W-:Y:S02]  /*14ba0*/  @!P3 IMAD R3, R154, R17.reuse, RZ ;  /* 0x000000119a03b224 */ /* 0x081fe400078e02ff */
[-C--:B-1----:R-:W-:Y:S02]  /*14bb0*/  @!P4 IMAD R21, R152, R17.reuse, RZ ;  /* 0x000000119815c224 */ /* 0x082fe400078e02ff */
[----:B------:R-:W-:Y:S01]  /*14bc0*/  @!P0 IMAD R153, R22, R17, RZ ;  /* 0x0000001116998224 */ /* 0x000fe200078e02ff */
[----:B------:R0:W-:Y:S01]  /*14bd0*/  @!P3 STG.E.U8 desc[UR36][R10.64+0xf1], R3 ;  /* 0x0000f1030a00b986 */ /* 0x0001e2000c101124 */
[----:B------:R-:W-:-:S02]  /*14be0*/  ISETP.GE.AND P3, PT, R19, 0x89, PT ;  /* 0x000000891300780c */ /* 0x000fc40003f66270 */
[-C--:B--2---:R-:W-:Y:S02]  /*14bf0*/  @!P5 IMAD R13, R20, R17.reuse, RZ ;  /* 0x00000011140dd224 */ /* 0x084fe400078e02ff */
[-C--:B------:R-:W-:Y:S01]  /*14c00*/  @!P2 IMAD R15, R14, R17.reuse, RZ ;  /* 0x000000110e0fa224 */ /* 0x080fe200078e02ff */
[----:B------:R-:W-:Y:S01]  /*14c10*/  @!P0 STG.E.U8 desc[UR36][R4.64+0xf9], R153 ;  /* 0x0000f99904008986 */ /* 0x000fe2000c101124 */
[----:B------:R-:W-:Y:S01]  /*14c20*/  @!P6 IMAD R19, R24, R17, RZ ;  /* 0x000000111813e224 */ /* 0x000fe200078e02ff */
[C---:B------:R-:W-:Y:S02]  /*14c30*/  ISETP.LT.OR P0, PT, R0.reuse, 0x2, !P1 ;  /* 0x000000020000780c */ /* 0x040fe40004f01670 */
[----:B------:R1:W-:Y:S01]  /*14c40*/  @!P4 STG.E.U8 desc[UR36][R4.64+0xf8], R21 ;  /* 0x0000f8150400c986 */ /* 0x0003e2000c101124 */
[----:B------:R-:W-:-:S03]  /*14c50*/  ISETP.LT.OR P4, PT, R0, 0x1, !P3 ;  /* 0x000000010000780c */ /* 0x000fc60005f81670 */
[----:B------:R-:W-:Y:S01]  /*14c60*/  @!P5 STG.E.U8 desc[UR36][R10.64+0xf8], R13 ;  /* 0x0000f80d0a00d986 */ /* 0x000fe2000c101124 */
[----:B------:R-:W-:-:S03]  /*14c70*/  ISETP.LT.OR P5, PT, R0, 0x2, !P3 ;  /* 0x000000020000780c */ /* 0x000fc60005fa1670 */
[----:B------:R-:W-:Y:S01]  /*14c80*/  @!P2 STG.E.U8 desc[UR36][R10.64+0xf9], R15 ;  /* 0x0000f90f0a00a986 */ /* 0x000fe2000c101124 */
[----:B------:R-:W-:-:S03]  /*14c90*/  ISETP.LT.OR P2, PT, R0, 0x9, !P1 ;  /* 0x000000090000780c */ /* 0x000fc60004f41670 */
[----:B------:R-:W-:Y:S01]  /*14ca0*/  @!P6 STG.E.U8 desc[UR36][R6.64], R19 ;  /* 0x000000130600e986 */ /* 0x000fe2000c101124 */
[----:B------:R-:W-:Y:S01]  /*14cb0*/  ISETP.LT.OR P6, PT, R0, 0xa, !P1 ;  /* 0x0000000a0000780c */ /* 0x000fe20004fc1670 */
[-C--:B------:R-:W-:Y:S02]  /*14cc0*/  @!P0 IMAD R25, R25, R17.reuse, RZ ;  /* 0x0000001119198224 */ /* 0x080fe400078e02ff */
[-C--:B0-----:R-:W-:Y:S02]  /*14cd0*/  @!P4 IMAD R3, R26, R17.reuse, RZ ;  /* 0x000000111a03c224 */ /* 0x081fe400078e02ff */
[-C--:B------:R-:W-:Y:S01]  /*14ce0*/  @!P5 IMAD R27, R27, R17.reuse, RZ ;  /* 0x000000111b1bd224 */ /* 0x080fe200078e02ff */
[----:B------:R-:W-:Y:S03]  /*14cf0*/  @!P0 STG.E.U8 desc[UR36][R6.64+0x1], R25 ;  /* 0x0000011906008986 */ /* 0x000fe6000c101124 */
[----:B-1----:R-:W-:Y:S01]  /*14d00*/  @!P2 IMAD R5, R28, R17, RZ ;  /* 0x000000111c05a224 */ /* 0x002fe200078e02ff */
[----:B------:R0:W-:Y:S01]  /*14d10*/  @!P4 STG.E.U8 desc[UR36][R8.64], R3 ;  /* 0x000000030800c986 */ /* 0x0001e2000c101124 */
[----:B------:R-:W-:-:S02]  /*14d20*/  ISETP.LT.OR P0, PT, R0, 0xa, !P3 ;  /* 0x0000000a0000780c */ /* 0x000fc40005f01670 */
[----:B------:R-:W-:Y:S01]  /*14d30*/  @!P6 IMAD R29, R29, R17, RZ ;  /* 0x000000111d1de224 */ /* 0x000fe200078e02ff */
[C---:B------:R-:W-:Y:S01]  /*14d40*/  ISETP.LT.OR P4, PT, R0.reuse, 0x9, !P3 ;  /* 0x000000090000780c */ /* 0x040fe20005f81670 */
[----:B------:R-:W-:Y:S01]  /*14d50*/  @!P5 STG.E.U8 desc[UR36][R8.64+0x1], R27 ;  /* 0x0000011b0800d986 */ /* 0x000fe2000c101124 */
[----:B------:R-:W-:-:S03]  /*14d60*/  ISETP.LT.OR P5, PT, R0, 0x11, !P1 ;  /* 0x000000110000780c */ /* 0x000fc60004fa1670 */
[----:B------:R1:W-:Y:S01]  /*14d70*/  @!P2 STG.E.U8 desc[UR36][R6.64+0x8], R5 ;  /* 0x000008050600a986 */ /* 0x0003e2000c101124 */
[----:B------:R-:W-:-:S03]  /*14d80*/  ISETP.LT.OR P2, PT, R0, 0x12, !P1 ;  /* 0x000000120000780c */ /* 0x000fc60004f41670 */
[----:B------:R-:W-:Y:S01]  /*14d90*/  @!P6 STG.E.U8 desc[UR36][R6.64+0x9], R29 ;  /* 0x0000091d0600e986 */ /* 0x000fe2000c101124 */
[----:B------:R-:W-:Y:S01]  /*14da0*/  ISETP.LT.OR P6, PT, R0, 0x11, !P3 ;  /* 0x000000110000780c */ /* 0x000fe20005fc1670 */
[-C--:B------:R-:W-:Y:S02]  /*14db0*/  @!P0 IMAD R31, R31, R17.reuse, RZ ;  /* 0x000000111f1f8224 */ /* 0x080fe400078e02ff */
[-C--:B0-----:R-:W-:Y:S02]  /*14dc0*/  @!P4 IMAD R3, R30, R17.reuse, RZ ;  /* 0x000000111e03c224 */ /* 0x081fe400078e02ff */
[-C--:B------:R-:W-:Y:S01]  /*14dd0*/  @!P5 IMAD R11, R32, R17.reuse, RZ ;  /* 0x00000011200bd224 */ /* 0x080fe200078e02ff */
[----:B------:R-:W-:Y:S03]  /*14de0*/  @!P0 STG.E.U8 desc[UR36][R8.64+0x9], R31 ;  /* 0x0000091f08008986 */ /* 0x000fe6000c101124 */
[----:B------:R-:W-:Y:S01]  /*14df0*/  @!P2 IMAD R33, R33, R17, RZ ;  /* 0x000000112121a224 */ /* 0x000fe200078e02ff */
[----:B------:R0:W-:Y:S01]  /*14e00*/  @!P4 STG.E.U8 desc[UR36][R8.64+0x8], R3 ;  /* 0x000008030800c986 */ /* 0x0001e2000c101124 */
[----:B------:R-:W-:-:S02]  /*14e10*/  ISETP.LT.OR P0, PT, R0, 0x12, !P3 ;  /* 0x000000120000780c */ /* 0x000fc40005f01670 */
[----:B-1----:R-:W-:Y:S01]  /*14e20*/  @!P6 IMAD R5, R34, R17, RZ ;  /* 0x000000112205e224 */ /* 0x002fe200078e02ff */
[C---:B------:R-:W-:Y:S01]  /*14e30*/  ISETP.LT.OR P4, PT, R0.reuse, 0x19, !P1 ;  /* 0x000000190000780c */ /* 0x040fe20004f81670 */
[----:B------:R-:W-:Y:S01]  /*14e40*/  @!P5 STG.E.U8 desc[UR36][R6.64+0x10], R11 ;  /* 0x0000100b0600d986 */ /* 0x000fe2000c101124 */
[----:B------:R-:W-:-:S03]  /*14e50*/  ISETP.LT.OR P5, PT, R0, 0x1a, !P1 ;  /* 0x0000001a0000780c */ /* 0x000fc60004fa1670 */
[----:B------:R-:W-:Y:S01]  /*14e60*/  @!P2 STG.E.U8 desc[UR36][R6.64+0x11], R33 ;  /* 0x000011210600a986 */ /* 0x000fe2000c101124 */
[----:B------:R-:W-:-:S03]  /*14e70*/  ISETP.LT.OR P2, PT, R0, 0x19, !P3 ;  /* 0x000000190000780c */ /* 0x000fc60005f41670 */
[----:B------:R1:W-:Y:S01]  /*14e80*/  @!P6 STG.E.U8 desc[UR36][R8.64+0x10], R5 ;  /* 0x000010050800e986 */ /* 0x0003e2000c101124 */
[----:B------:R-:W-:Y:S01]  /*14e90*/  ISETP.LT.OR P6, PT, R0, 0x1a, !P3 ;  /* 0x0000001a0000780c */ /* 0x000fe20005fc1670 */
[-C--:B------:R-:W-:Y:S02]  /*14ea0*/  @!P0 IMAD R35, R35, R17.reuse, RZ ;  /* 0x0000001123238224 */ /* 0x080fe400078e02ff */
[-C--:B0-----:R-:W-:Y:S02]  /*14eb0*/  @!P4 IMAD R3, R36, R17.reuse, RZ ;  /* 0x000000112403c224 */ /* 0x081fe400078e02ff */
[-C--:B------:R-:W-:Y:S01]  /*14ec0*/  @!P5 IMAD R37, R37, R17.reuse, RZ ;  /* 0x000000112525d224 */ /* 0x080fe200078e02ff */
[----:B------:R-:W-:Y:S01]  /*14ed0*/  @!P0 STG.E.U8 desc[UR36][R8.64+0x11], R35 ;  /* 0x0000112308008986 */ /* 0x000fe2000c101124 */
[----:B------:R-:W-:Y:S02]  /*14ee0*/  ISETP.LT.OR P0, PT, R0, 0x22, !P1 ;  /* 0x000000220000780c */ /* 0x000fe40004f01670 */
[----:B-1----:R-:W-:-:S04]  /*14ef0*/  @!P2 IMAD R5, R38, R17, RZ ;  /* 0x000000112605a224 */ /* 0x002fc800078e02ff */
[----:B------:R-:W-:Y:S01]  /*14f00*/  @!P6 IMAD R39, R39, R17, RZ ;  /* 0x000000112727e224 */ /* 0x000fe200078e02ff */
[----:B------:R0:W-:Y:S01]  /*14f10*/  @!P4 STG.E.U8 desc[UR36][R6.64+0x18], R3 ;  /* 0x000018030600c986 */ /* 0x0001e2000c101124 */
[----:B------:R-:W-:-:S03]  /*14f20*/  ISETP.LT.OR P4, PT, R0, 0x21, !P1 ;  /* 0x000000210000780c */ /* 0x000fc60004f81670 */
        /* <DEDUP_REMOVED lines=216> */
[-C--:B0-----:R-:W-:Y:S02]  /*15cb0*/  @!P4 IMAD R3, R110, R17.reuse, RZ ;  /* 0x000000116e03c224 */ /* 0x081fe400078e02ff */
[-C--:B------:R-:W-:Y:S02]  /*15cc0*/  @!P0 IMAD R111, R111, R17.reuse, RZ ;  /* 0x000000116f6f8224 */ /* 0x080fe400078e02ff */
[-C--:B------:R-:W-:Y:S01]  /*15cd0*/  @!P5 IMAD R11, R112, R17.reuse, RZ ;  /* 0x00000011700bd224 */ /* 0x080fe200078e02ff */
[----:B------:R0:W-:Y:S03]  /*15ce0*/  @!P4 STG.E.U8 desc[UR36][R8.64+0xa8], R3 ;  /* 0x0000a8030800c986 */ /* 0x0001e6000c101124 */
[-C--:B------:R-:W-:Y:S01]  /*15cf0*/  @!P2 IMAD R113, R113, R17.reuse, RZ ;  /* 0x000000117171a224 */ /* 0x080fe200078e02ff */
[----:B------:R-:W-:Y:S03]  /*15d00*/  @!P0 STG.E.U8 desc[UR36][R8.64+0xa9], R111 ;  /* 0x0000a96f08008986 */ /* 0x000fe6000c101124 */
[----:B-1----:R-:W-:Y:S01]  /*15d10*/  @!P6 IMAD R5, R114, R17, RZ ;  /* 0x000000117205e224 */ /* 0x002fe200078e02ff */
[C---:B------:R-:W-:Y:S01]  /*15d20*/  ISETP.LT.OR P0, PT, R0.reuse, 0xb2, !P3 ;  /* 0x000000b20000780c */ /* 0x040fe20005f01670 */
[----:B------:R-:W-:Y:S01]  /*15d30*/  @!P5 STG.E.U8 desc[UR36][R6.64+0xb0], R11 ;  /* 0x0000b00b0600d986 */ /* 0x000fe2000c101124 */
[----:B------:R-:W-:-:S02]  /*15d40*/  ISETP.LT.OR P5, PT, R0, 0xba, !P1 ;  /* 0x000000ba0000780c */ /* 0x000fc40004fa1670 */
[C---:B------:R-:W-:Y:S01]  /*15d50*/  ISETP.LT.OR P4, PT, R0.reuse, 0xb9, !P1 ;  /* 0x000000b90000780c */ /* 0x040fe20004f81670 */
[----:B------:R-:W-:Y:S01]  /*15d60*/  @!P2 STG.E.U8 desc[UR36][R6.64+0xb1], R113 ;  /* 0x0000b1710600a986 */ /* 0x000fe2000c101124 */
[----:B------:R-:W-:-:S03]  /*15d70*/  ISETP.LT.OR P2, PT, R0, 0xb9, !P3 ;  /* 0x000000b90000780c */ /* 0x000fc60005f41670 */
[----:B------:R1:W-:Y:S01]  /*15d80*/  @!P6 STG.E.U8 desc[UR36][R8.64+0xb0], R5 ;  /* 0x0000b0050800e986 */ /* 0x0003e2000c101124 */
[----:B------:R-:W-:-:S03]  /*15d90*/  ISETP.LT.OR P6, PT, R0, 0xba, !P3 ;  /* 0x000000ba0000780c */ /* 0x000fc60005fc1670 */
[-C--:B------:R-:W-:Y:S02]  /*15da0*/  @!P0 IMAD R115, R115, R17.reuse, RZ ;  /* 0x0000001173738224 */ /* 0x080fe400078e02ff */
[-C--:B------:R-:W-:Y:S02]  /*15db0*/  @!P5 IMAD R117, R117, R17.reuse, RZ ;  /* 0x000000117575d224 */ /* 0x080fe400078e02ff */
[-C--:B0-----:R-:W-:Y:S01]  /*15dc0*/  @!P4 IMAD R3, R116, R17.reuse, RZ ;  /* 0x000000117403c224 */ /* 0x081fe200078e02ff */
[----:B------:R-:W-:Y:S01]  /*15dd0*/  @!P0 STG.E.U8 desc[UR36][R8.64+0xb1], R115 ;  /* 0x0000b17308008986 */ /* 0x000fe2000c101124 */
[----:B------:R-:W-:Y:S01]  /*15de0*/  ISETP.LT.OR P0, PT, R0, 0xc1, !P1 ;  /* 0x000000c10000780c */ /* 0x000fe20004f01670 */
[----:B-1----:R-:W-:-:S03]  /*15df0*/  @!P2 IMAD R5, R118, R17, RZ ;  /* 0x000000117605a224 */ /* 0x002fc600078e02ff */
[----:B------:R-:W-:Y:S01]  /*15e00*/  @!P6 IMAD R119, R119, R17, RZ ;  /* 0x000000117777e224 */ /* 0x000fe200078e02ff */
[----:B------:R-:W-:Y:S01]  /*15e10*/  @!P5 STG.E.U8 desc[UR36][R6.64+0xb9], R117 ;  /* 0x0000b9750600d986 */ /* 0x000fe2000c101124 */
[----:B------:R-:W-:-:S03]  /*15e20*/  ISETP.LT.OR P5, PT, R0, 0xc2, !P1 ;  /* 0x000000c20000780c */ /* 0x000fc60004fa1670 */
[----:B------:R0:W-:Y:S01]  /*15e30*/  @!P4 STG.E.U8 desc[UR36][R6.64+0xb8], R3 ;  /* 0x0000b8030600c986 */ /* 0x0001e2000c101124 */
[----:B------:R-:W-:-:S03]  /*15e40*/  ISETP.LT.OR P4, PT, R0, 0xc1, !P3 ;  /* 0x000000c10000780c */ /* 0x000fc60005f81670 */
[----:B------:R-:W-:Y:S01]  /*15e50*/  @!P6 STG.E.U8 desc[UR36][R8.64+0xb9], R119 ;  /* 0x0000b9770800e986 */ /* 0x000fe2000c101124 */
[----:B------:R-:W-:-:S03]  /*15e60*/  ISETP.LT.OR P6, PT, R0, 0xc2, !P3 ;  /* 0x000000c20000780c */ /* 0x000fc60005fc1670 */
[----:B------:R1:W-:Y:S01]  /*15e70*/  @!P2 STG.E.U8 desc[UR36][R8.64+0xb8], R5 ;  /* 0x0000b8050800a986 */ /* 0x0003e2000c101124 */
[----:B------:R-:W-:Y:S01]  /*15e80*/  ISETP.LT.OR P2, PT, R0, 0xc9, !P1 ;  /* 0x000000c90000780c */ /* 0x000fe20004f41670 */
[-C--:B------:R-:W-:Y:S02]  /*15e90*/  @!P0 IMAD R11, R120, R17.reuse, RZ ;  /* 0x00000011780b8224 */ /* 0x080fe400078e02ff */
[-C--:B------:R-:W-:Y:S02]  /*15ea0*/  @!P5 IMAD R121, R121, R17.reuse, RZ ;  /* 0x000000117979d224 */ /* 0x080fe400078e02ff */
[-C--:B0-----:R-:W-:Y:S01]  /*15eb0*/  @!P4 IMAD R3, R122, R17.reuse, RZ ;  /* 0x000000117a03c224 */ /* 0x081fe200078e02ff */
[----:B------:R0:W-:Y:S03]  /*15ec0*/  @!P0 STG.E.U8 desc[UR36][R6.64+0xc0], R11 ;  /* 0x0000c00b06008986 */ /* 0x0001e6000c101124 */
[-C--:B------:R-:W-:Y:S01]  /*15ed0*/  @!P6 IMAD R123, R123, R17.reuse, RZ ;  /* 0x000000117b7be224 */ /* 0x080fe200078e02ff */
[----:B------:R-:W-:Y:S01]  /*15ee0*/  ISETP.LT.OR P0, PT, R0, 0xca, !P1 ;  /* 0x000000ca0000780c */ /* 0x000fe20004f01670 */
[----:B------:R-:W-:Y:S02]  /*15ef0*/  @!P5 STG.E.U8 desc[UR36][R6.64+0xc1], R121 ;  /* 0x0000c1790600d986 */ /* 0x000fe4000c101124 */
[----:B-1----:R-:W-:Y:S01]  /*15f00*/  @!P2 IMAD R5, R124, R17, RZ ;  /* 0x000000117c05a224 */ /* 0x002fe200078e02ff */
[C---:B------:R-:W-:Y:S01]  /*15f10*/  ISETP.LT.OR P5, PT, R0.reuse, 0xc9, !P3 ;  /* 0x000000c90000780c */ /* 0x040fe20005fa1670 */
[----:B------:R1:W-:Y:S01]  /*15f20*/  @!P4 STG.E.U8 desc[UR36][R8.64+0xc0], R3 ;  /* 0x0000c0030800c986 */ /* 0x0003e2000c101124 */
        /* <DEDUP_REMOVED lines=8> */
[----:B------:R-:W-:Y:S03]  /*15fb0*/  @!P0 STG.E.U8 desc[UR36][R6.64+0xc9], R125 ;  /* 0x0000c97d06008986 */ /* 0x000fe6000c101124 */
[-C--:B-1----:R-:W-:Y:S01]  /*15fc0*/  @!P6 IMAD R3, R128, R17.reuse, RZ ;  /* 0x000000118003e224 */ /* 0x082fe200078e02ff */
[----:B------:R0:W-:Y:S03]  /*15fd0*/  @!P5 STG.E.U8 desc[UR36][R8.64+0xc8], R11 ;  /* 0x0000c80b0800d986 */ /* 0x0001e6000c101124 */
[----:B------:R-:W-:Y:S01]  /*15fe0*/  @!P2 IMAD R129, R129, R17, RZ ;  /* 0x000000118181a224 */ /* 0x000fe200078e02ff */
[C---:B------:R-:W-:Y:S01]  /*15ff0*/  ISETP.LT.OR P0, PT, R0.reuse, 0xd1, !P3 ;  /* 0x000000d10000780c */ /* 0x040fe20005f01670 */
[----:B------:R-:W-:Y:S01]  /*16000*/  @!P4 STG.E.U8 desc[UR36][R8.64+0xc9], R127 ;  /* 0x0000c97f0800c986 */ /* 0x000fe2000c101124 */
[----:B------:R-:W-:-:S02]  /*16010*/  ISETP.LT.OR P5, PT, R0, 0xd2, !P3 ;  /* 0x000000d20000780c */ /* 0x000fc40005fa1670 */
[C---:B------:R-:W-:Y:S01]  /*16020*/  ISETP.LT.OR P4, PT, R0.reuse, 0xd9, !P1 ;  /* 0x000000d90000780c */ /* 0x040fe20004f81670 */
[----:B------:R1:W-:Y:S01]  /*16030*/  @!P6 STG.E.U8 desc[UR36][R6.64+0xd0], R3 ;  /* 0x0000d0030600e986 */ /* 0x0003e2000c101124 */
[----:B------:R-:W-:-:S03]  /*16040*/  ISETP.LT.OR P6, PT, R0, 0xda, !P1 ;  /* 0x000000da0000780c */ /* 0x000fc60004fc1670 */
[----:B------:R-:W-:Y:S01]  /*16050*/  @!P2 STG.E.U8 desc[UR36][R6.64+0xd1], R129 ;  /* 0x0000d1810600a986 */ /* 0x000fe2000c101124 */
[----:B------:R-:W-:-:S03]  /*16060*/  ISETP.LT.OR P2, PT, R0, 0xd9, !P3 ;  /* 0x000000d90000780c */ /* 0x000fc60005f41670 */
[-C--:B--2---:R-:W-:Y:S02]  /*16070*/  @!P0 IMAD R5, R130, R17.reuse, RZ ;  /* 0x0000001182058224 */ /* 0x084fe400078e02ff */
[-C--:B------:R-:W-:Y:S02]  /*16080*/  @!P5 IMAD R131, R131, R17.reuse, RZ ;  /* 0x000000118383d224 */ /* 0x080fe400078e02ff */
[-C--:B0-----:R-:W-:Y:S02]  /*16090*/  @!P4 IMAD R11, R132, R17.reuse, RZ ;  /* 0x00000011840bc224 */ /* 0x081fe400078e02ff */
[-C--:B------:R-:W-:Y:S01]  /*160a0*/  @!P6 IMAD R133, R133, R17.reuse, RZ ;  /* 0x000000118585e224 */ /* 0x080fe200078e02ff */
[----:B------:R0:W-:Y:S03]  /*160b0*/  @!P0 STG.E.U8 desc[UR36][R8.64+0xd0], R5 ;  /* 0x0000d00508008986 */ /* 0x0001e6000c101124 */
[----:B-1----:R-:W-:Y:S01]  /*160c0*/  @!P2 IMAD R3, R134, R17, RZ ;  /* 0x000000118603a224 */ /* 0x002fe200078e02ff */
[----:B------:R-:W-:Y:S01]  /*160d0*/  @!P5 STG.E.U8 desc[UR36][R8.64+0xd1], R131 ;  /* 0x0000d1830800d986 */ /* 0x000fe2000c101124 */
[----:B------:R-:W-:-:S02]  /*160e0*/  ISETP.LT.OR P0, PT, R0, 0xda, !P3 ;  /* 0x000000da0000780c */ /* 0x000fc40005f01670 */
        /* <DEDUP_REMOVED lines=14> */
[----:B------:R-:W-:Y:S01]  /*161d0*/  @!P4 STG.E.U8 desc[UR36][R6.64+0xe1], R137 ;  /* 0x0000e1890600c986 */ /* 0x000fe2000c101124 */
[----:B------:R-:W-:-:S02]  /*161e0*/  ISETP.LT.OR P0, PT, R0, 0xe9, !P1 ;  /* 0x000000e90000780c */ /* 0x000fc40004f01670 */
[C---:B------:R-:W-:Y:S01]  /*161f0*/  ISETP.LT.OR P4, PT, R0.reuse, 0xea, !P1 ;  /* 0x000000ea0000780c */ /* 0x040fe20004f81670 */
[----:B------:R1:W-:Y:S01]  /*16200*/  @!P6 STG.E.U8 desc[UR36][R8.64+0xe0], R11 ;  /* 0x0000e00b0800e986 */ /* 0x0003e2000c101124 */
[C---:B------:R-:W-:Y:S02]  /*16210*/  ISETP.LT.OR P6, PT, R0.reuse, 0xe9, !P3 ;  /* 0x000000e90000780c */ /* 0x040fe40005fc1670 */
[C---:B------:R-:W-:Y:S01]  /*16220*/  ISETP.LT.OR P5, PT, R0.reuse, 0xea, !P3 ;  /* 0x000000ea0000780c */ /* 0x040fe20005fa1670 */
[----:B------:R-:W-:Y:S01]  /*16230*/  @!P2 STG.E.U8 desc[UR36][R8.64+0xe1], R139 ;  /* 0x0000e18b0800a986 */ /* 0x000fe2000c101124 */
[----:B------:R-:W-:-:S05]  /*16240*/  ISETP.LT.OR P2, PT, R0, 0xf1, !P1 ;  /* 0x000000f10000780c */ /* 0x000fca0004f41670 */
[-C--:B--2---:R-:W-:Y:S02]  /*16250*/  @!P0 IMAD R3, R140, R17.reuse, RZ ;  /* 0x000000118c038224 */ /* 0x084fe400078e02ff */
[-C--:B------:R-:W-:Y:S02]  /*16260*/  @!P4 IMAD R141, R141, R17.reuse, RZ ;  /* 0x000000118d8dc224 */ /* 0x080fe400078e02ff */
[-C--:B0-----:R-:W-:Y:S02]  /*16270*/  @!P6 IMAD R5, R142, R17.reuse, RZ ;  /* 0x000000118e05e224 */ /* 0x081fe400078e02ff */
[-C--:B------:R-:W-:Y:S02]  /*16280*/  @!P5 IMAD R143, R143, R17.reuse, RZ ;  /* 0x000000118f8fd224 */ /* 0x080fe400078e02ff */
[----:B-1----:R-:W-:Y:S01]  /*16290*/  @!P2 IMAD R11, R144, R17, RZ ;  /* 0x00000011900ba224 */ /* 0x002fe200078e02ff */
[----:B------:R0:W-:Y:S01]  /*162a0*/  @!P0 STG.E.U8 desc[UR36][R6.64+0xe8], R3 ;  /* 0x0000e80306008986 */ /* 0x0001e2000c101124 */
[----:B------:R-:W-:-:S03]  /*162b0*/  ISETP.LT.OR P0, PT, R0, 0xf2, !P1 ;  /* 0x000000f20000780c */ /* 0x000fc60004f01670 */
[----:B------:R-:W-:Y:S01]  /*162c0*/  @!P4 STG.E.U8 desc[UR36][R6.64+0xe9], R141 ;  /* 0x0000e98d0600c986 */ /* 0x000fe2000c101124 */
[----:B------:R-:W-:-:S03]  /*162d0*/  ISETP.LT.OR P4, PT, R0, 0xf1, !P3 ;  /* 0x000000f10000780c */ /* 0x000fc60005f81670 */
[----:B------:R-:W-:Y:S01]  /*162e0*/  @!P6 STG.E.U8 desc[UR36][R8.64+0xe8], R5 ;  /* 0x0000e8050800e986 */ /* 0x000fe2000c101124 */
[----:B------:R-:W-:-:S03]  /*162f0*/  ISETP.LT.OR P6, PT, R0, 0xf2, !P3 ;  /* 0x000000f20000780c */ /* 0x000fc60005fc1670 */
[----:B------:R-:W-:Y:S01]  /*16300*/  @!P5 STG.E.U8 desc[UR36][R8.64+0xe9], R143 ;  /* 0x0000e98f0800d986 */ /* 0x000fe2000c101124 */
[----:B------:R-:W-:-:S03]  /*16310*/  ISETP.LT.OR P5, PT, R0, 0xf9, !P3 ;  /* 0x000000f90000780c */ /* 0x000fc60005fa1670 */
[----:B------:R1:W-:Y:S01]  /*16320*/  @!P2 STG.E.U8 desc[UR36][R6.64+0xf0], R11 ;  /* 0x0000f00b0600a986 */ /* 0x0003e2000c101124 */
[C---:B------:R-:W-:Y:S02]  /*16330*/  ISETP.LT.OR P2, PT, R0.reuse, 0xf9, !P1 ;  /* 0x000000f90000780c */ /* 0x040fe40004f41670 */
[C---:B------:R-:W-:Y:S02]  /*16340*/  ISETP.LT.OR P1, PT, R0.reuse, 0xfa, !P1 ;  /* 0x000000fa0000780c */ /* 0x040fe40004f21670 */
[----:B------:R-:W-:Y:S01]  /*16350*/  ISETP.LT.OR P3, PT, R0, 0xfa, !P3 ;  /* 0x000000fa0000780c */ /* 0x000fe20005f61670 */
[-C--:B------:R-:W-:Y:S02]  /*16360*/  @!P0 IMAD R145, R145, R17.reuse, RZ ;  /* 0x0000001191918224 */ /* 0x080fe400078e02ff */
[-C--:B0-----:R-:W-:Y:S02]  /*16370*/  @!P4 IMAD R3, R146, R17.reuse, RZ ;  /* 0x000000119203c224 */ /* 0x081fe400078e02ff */
[----:B------:R-:W-:-:S02]  /*16380*/  @!P6 IMAD R147, R147, R17, RZ ;  /* 0x000000119393e224 */ /* 0x000fc400078e02ff */
[-C--:B-1----:R-:W-:Y:S02]  /*16390*/  @!P5 IMAD R11, R150, R17.reuse, RZ ;  /* 0x00000011960bd224 */ /* 0x082fe400078e02ff */
[-C--:B------:R-:W-:Y:S02]  /*163a0*/  @!P2 IMAD R5, R148, R17.reuse, RZ ;  /* 0x000000119405a224 */ /* 0x080fe400078e02ff */
[-C--:B------:R-:W-:Y:S02]  /*163b0*/  @!P1 IMAD R149, R149, R17.reuse, RZ ;  /* 0x0000001195959224 */ /* 0x080fe400078e02ff */
[----:B------:R-:W-:Y:S01]  /*163c0*/  @!P3 IMAD R151, R151, R17, RZ ;  /* 0x000000119797b224 */ /* 0x000fe200078e02ff */
[----:B------:R0:W-:Y:S04]  /*163d0*/  @!P0 STG.E.U8 desc[UR36][R6.64+0xf1], R145 ;  /* 0x0000f19106008986 */ /* 0x0001e8000c101124 */
[----:B------:R0:W-:Y:S04]  /*163e0*/  @!P4 STG.E.U8 desc[UR36][R8.64+0xf0], R3 ;  /* 0x0000f0030800c986 */ /* 0x0001e8000c101124 */
[----:B------:R0:W-:Y:S04]  /*163f0*/  @!P6 STG.E.U8 desc[UR36][R8.64+0xf1], R147 ;  /* 0x0000f1930800e986 */ /* 0x0001e8000c101124 */
[----:B------:R0:W-:Y:S04]  /*16400*/  @!P2 STG.E.U8 desc[UR36][R6.64+0xf8], R5 ;  /* 0x0000f8050600a986 */ /* 0x0001e8000c101124 */
[----:B------:R0:W-:Y:S04]  /*16410*/  @!P1 STG.E.U8 desc[UR36][R6.64+0xf9], R149 ;  /* 0x0000f99506009986 */ /* 0x0001e8000c101124 */
[----:B------:R0:W-:Y:S04]  /*16420*/  @!P5 STG.E.U8 desc[UR36][R8.64+0xf8], R11 ;  /* 0x0000f80b0800d986 */ /* 0x0001e8000c101124 */
[----:B------:R0:W-:Y:S02]  /*16430*/  @!P3 STG.E.U8 desc[UR36][R8.64+0xf9], R151 ;  /* 0x0000f9970800b986 */ /* 0x0001e4000c101124 */
.L_x_542:
[----:B------:R-:W-:Y:S05]  /*16440*/  BSYNC B0 ;  /* 0x0000000000007941 */ /* 0x000fea0003800000 */
.L_x_28:
[----:B0-----:R-:W5:Y:S04]  /*16450*/  LDL.LU R3, [R1+0x200] ;  /* 0x0002000001037983 */ /* 0x001f680000300800 */
[----:B------:R-:W5:Y:S01]  /*16460*/  LDL.LU R2, [R1+0x204] ;  /* 0x0002040001027983 */ /* 0x000f620000300800 */
[----:B------:R-:W-:Y:S01]  /*16470*/  ULDC UR4, c[0x0][0xc] ;  /* 0x0000030000047ab9 */ /* 0x000fe20000000800 */
[----:B------:R-:W-:Y:S01]  /*16480*/  ULDC UR5, c[0x0][0x10] ;  /* 0x0000040000057ab9 */ /* 0x000fe20000000800 */
[----:B------:R-:W5:Y:S01]  /*16490*/  LDC R5, c[0x0][0x14] ;  /* 0x00000500ff057b82 */ /* 0x000f620000000800 */
[----:B------:R-:W-:Y:S01]  /*164a0*/  UIMAD.WIDE.U32 UR4, UR4, UR5, URZ ;  /* 0x00000005040472a5 */ /* 0x000fe2000f8e003f */
[----:B------:R-:W-:Y:S01]  /*164b0*/  PRMT R0, RZ, 0x7610, R0 ;  /* 0x00007610ff007816 */ /* 0x000fe20000000000 */
[----:B------:R-:W-:Y:S01]  /*164c0*/  UMOV UR42, 0xffffffff ;  /* 0xffffffff002a7882 */ /* 0x000fe20000000000 */
[----:B------:R-:W-:-:S03]  /*164d0*/  UMOV UR43, 0xffffffff ;  /* 0xffffffff002b7882 */ /* 0x000fc60000000000 */
[----:B-----5:R-:W-:-:S04]  /*164e0*/  IMAD.WIDE.U32 R2, R5, UR4, R2 ;  /* 0x0000000405027c25 */ /* 0x020fc8000f8e0002 */
[----:B------:R-:W-:Y:S01]  /*164f0*/  IMAD R5, R5, UR5, RZ ;  /* 0x0000000505057c24 */ /* 0x000fe2000f8e02ff */
[----:B------:R-:W-:Y:S01]  /*16500*/  ULDC.64 UR4, c[0x0][0x650] ;  /* 0x0001940000047ab9 */ /* 0x000fe20000000a00 */
[----:B-1-3--:R-:W-:Y:S01]  /*16510*/  IMAD.MOV.U32 R6, RZ, RZ, R2 ;  /* 0x000000ffff067224 */ /* 0x00afe200078e0002 */
[----:B------:R-:W-:Y:S02]  /*16520*/  ISETP.GE.U32.AND P0, PT, R2, UR4, PT ;  /* 0x0000000402007c0c */ /* 0x000fe4000bf06070 */
[----:B------:R-:W-:-:S04]  /*16530*/  IADD3 R4, R3, R5, RZ ;  /* 0x0000000503047210 */ /* 0x000fc80007ffe0ff */
[----:B------:R-:W-:Y:S01]  /*16540*/  ISETP.GE.U32.AND.EX P0, PT, R4, UR5, PT, P0 ;  /* 0x0000000504007c0c */ /* 0x000fe2000bf06100 */
[----:B------:R0:W-:Y:S04]  /*16550*/  STL [R1+0x200], R4 ;  /* 0x0002000401007387 */ /* 0x0001e80000100800 */
[----:B------:R0:W-:Y:S08]  /*16560*/  STL [R1+0x204], R6 ;  /* 0x0002040601007387 */ /* 0x0001f00000100800 */
[----:B------:R-:W-:Y:S05]  /*16570*/  @P0 BRA `(.L_x_543) ;  /* 0x0000000400880947 */ /* 0x000fea0003800000 */
[----:B------:R-:W1:Y:S01]  /*16580*/  S2UR UR6, SR_CTAID.X ;  /* 0x00000000000679c3 */ /* 0x000e620000002500 */
[----:B------:R-:W-:Y:S01]  /*16590*/  ULDC.64 UR12, c[0x0][0x628] ;  /* 0x00018a00000c7ab9 */ /* 0x000fe20000000a00 */
[----:B------:R-:W-:Y:S01]  /*165a0*/  ULDC UR4, c[0x0][0x150] ;  /* 0x0000540000047ab9 */ /* 0x000fe20000000800 */
[----:B------:R-:W-:Y:S01]  /*165b0*/  ISETP.NE.U32.AND P0, PT, RZ, UR12, PT ;  /* 0x0000000cff007c0c */ /* 0x000fe2000bf05070 */
[----:B------:R-:W-:Y:S01]  /*165c0*/  ULDC UR15, c[0x0][0x630] ;  /* 0x00018c00000f7ab9 */ /* 0x000fe20000000800 */
[----:B------:R-:W-:Y:S01]  /*165d0*/  R2UR UR16, R6 ;  /* 0x00000000061072ca */ /* 0x000fe200000e0000 */
[----:B------:R-:W-:Y:S01]  /*165e0*/  ULDC UR19, c[0x0][0x154] ;  /* 0x0000550000137ab9 */ /* 0x000fe20000000800 */
[----:B------:R-:W-:Y:S01]  /*165f0*/  ISETP.NE.AND.EX P0, PT, RZ, UR13, PT, P0 ;  /* 0x0000000dff007c0c */ /* 0x000fe2000bf05300 */
[----:B------:R-:W3:Y:S01]  /*16600*/  S2UR UR18, SR_CTAID.Y ;  /* 0x00000000001279c3 */ /* 0x000ee20000002600 */
[----:B------:R-:W-:Y:S02]  /*16610*/  R2UR UR17, R4 ;  /* 0x00000000041172ca */ /* 0x000fe400000e0000 */
[----:B------:R-:W-:-:S02]  /*16620*/  R2UR UR10, R6 ;  /* 0x00000000060a72ca */ /* 0x000fc400000e0000 */
[----:B------:R-:W-:Y:S02]  /*16630*/  R2UR UR11, R4 ;  /* 0x00000000040b72ca */ /* 0x000fe400000e0000 */
[----:B-1----:R-:W-:-:S05]  /*16640*/  I2FP.F32.U32 R0, UR6 ;  /* 0x0000000600007c45 */ /* 0x002fca0008201000 */
[----:B------:R-:W-:-:S04]  /*16650*/  FMUL R0, R0, UR4 ;  /* 0x0000000400007c20 */ /* 0x000fc80008400000 */
[----:B------:R1:W0:Y:S01]  /*16660*/  F2I.U32.TRUNC.NTZ R2, R0 ;  /* 0x0000000000027305 */ /* 0x000222000020f000 */
[----:B---3--:R-:W-:Y:S05]  /*16670*/  @!P0 BRA `(.L_x_544) ;  /* 0x0000000000308947 */ /* 0x008fea0003800000 */
        /* <DEDUP_REMOVED lines=12> */
.L_x_544:
[----:B------:R-:W-:Y:S01]  /*16740*/  USHF.R.U64 UR43, UR10, UR15, UR11 ;  /* 0x0000000f0a2b7299 */ /* 0x000fe2000800120b */
[----:B-1----:R-:W-:Y:S01]  /*16750*/  I2FP.F32.U32 R0, UR18 ;  /* 0x0000001200007c45 */ /* 0x002fe20008201000 */
[----:B------:R-:W-:Y:S02]  /*16760*/  USHF.R.U32.HI UR4, URZ, UR15, UR11 ;  /* 0x0000000f3f047299 */ /* 0x000fe4000801160b */
[----:B------:R-:W-:Y:S02]  /*16770*/  UIADD3 UR10, UP0, URZ, -UR43, URZ ;  /* 0x8000002b3f0a7290 */ /* 0x000fe4000ff1e03f */
[----:B------:R-:W-:Y:S01]  /*16780*/  FMUL R0, R0, UR19 ;  /* 0x0000001300007c20 */ /* 0x000fe20008400000 */
[----:B------:R-:W-:Y:S01]  /*16790*/  ULDC.64 UR12, c[0x0][0x620] ;  /* 0x00018800000c7ab9 */ /* 0x000fe20000000a00 */
[----:B------:R-:W-:Y:S01]  /*167a0*/  UIADD3.X UR4, URZ, ~UR4, URZ, UP0, !UPT ;  /* 0x800000043f047290 */ /* 0x000fe200087fe43f */
[----:B------:R-:W-:Y:S01]  /*167b0*/  UMOV UR8, UR16 ;  /* 0x0000001000087c82 */ /* 0x000fe20008000000 */
[----:B------:R-:W-:-:S02]  /*167c0*/  UMOV UR9, UR17 ;  /* 0x0000001100097c82 */ /* 0x000fc40008000000 */
[----:B------:R-:W-:Y:S01]  /*167d0*/  UIMAD UR4, UR4, UR12, URZ ;  /* 0x0000000c040472a4 */ /* 0x000fe2000f8e023f */
[----:B------:R-:W1:Y:S01]  /*167e0*/  F2I.U32.TRUNC.NTZ R0, R0 ;  /* 0x0000000000007305 */ /* 0x000e62000020f000 */
[----:B------:R-:W-:Y:S01]  /*167f0*/  UIMAD.WIDE.U32 UR8, UR10, UR12, UR8 ;  /* 0x0000000c0a0872a5 */ /* 0x000fe2000f8e0008 */
[----:B0-----:R-:W-:Y:S01]  /*16800*/  R2UR UR12, R2 ;  /* 0x00000000020c72ca */ /* 0x001fe200000e0000 */
[----:B------:R-:W-:Y:S01]  /*16810*/  UIMAD UR10, UR10, UR13, UR4 ;  /* 0x0000000d0a0a72a4 */ /* 0x000fe2000f8e0204 */
[----:B------:R-:W-:Y:S01]  /*16820*/  ULDC UR11, c[0x0][0x618] ;  /* 0x00018600000b7ab9 */ /* 0x000fe20000000800 */
[----:B------:R-:W-:Y:S02]  /*16830*/  ULDC UR21, c[0x0][0x658] ;  /* 0x0001960000157ab9 */ /* 0x000fe40000000800 */
[----:B------:R-:W-:Y:S01]  /*16840*/  UIADD3 UR9, UR9, UR10, URZ ;  /* 0x0000000a09097290 */ /* 0x000fe2000fffe03f */
[----:B------:R-:W-:Y:S01]  /*16850*/  UMOV UR15, 0xffffffff ;  /* 0xffffffff000f7882 */ /* 0x000fe20000000000 */
[----:B------:R-:W-:Y:S01]  /*16860*/  ULDC.64 UR4, c[0x0][0x640] ;  /* 0x0001900000047ab9 */ /* 0x000fe20000000a00 */
[----:B------:R-:W-:Y:S01]  /*16870*/  USHF.L.U32 UR15, UR15, UR21, URZ ;  /* 0x000000150f0f7299 */ /* 0x000fe2000800063f */
[----:B------:R-:W-:Y:S01]  /*16880*/  ISETP.NE.U32.AND P0, PT, RZ, UR4, PT ;  /* 0x00000004ff007c0c */ /* 0x000fe2000bf05070 */
[----:B------:R-:W-:-:S02]  /*16890*/  USHF.R.U64 UR16, UR8, UR11, UR9 ;  /* 0x0000000b08107299 */ /* 0x000fc40008001209 */
[----:B------:R-:W-:Y:S01]  /*168a0*/  USHF.R.U32.HI UR8, URZ, UR11, UR9 ;  /* 0x0000000b3f087299 */ /* 0x000fe20008011609 */
[----:B-1----:R-:W-:Y:S01]  /*168b0*/  R2UR UR14, R0 ;  /* 0x00000000000e72ca */ /* 0x002fe200000e0000 */
[----:B------:R-:W-:Y:S01]  /*168c0*/  ULDC UR17, c[0x0][0x608] ;  /* 0x0001820000117ab9 */ /* 0x000fe20000000800 */
[----:B------:R-:W-:Y:S01]  /*168d0*/  ULOP3.LUT UR41, URZ, UR15, URZ, 0x33, !UPT ;  /* 0x0000000f3f297292 */ /* 0x000fe2000f8e333f */
[----:B------:R-:W-:Y:S01]  /*168e0*/  ISETP.NE.AND.EX P0, PT, RZ, UR5, PT, P0 ;  /* 0x00000005ff007c0c */ /* 0x000fe2000bf05300 */
[----:B------:R-:W-:Y:S02]  /*168f0*/  USHF.R.U64 UR15, UR16, UR17, UR8 ;  /* 0x00000011100f7299 */ /* 0x000fe40008001208 */
[----:B------:R-:W-:Y:S02]  /*16900*/  USHF.R.U32.HI UR8, URZ, UR17, UR8 ;  /* 0x000000113f087299 */ /* 0x000fe40008011608 */
[----:B------:R-:W-:Y:S02]  /*16910*/  UIADD3 UR12, -UR12, URZ, URZ ;  /* 0x0000003f0c0c7290 */ /* 0x000fe4000fffe13f */
[----:B------:R-:W-:Y:S01]  /*16920*/  USHF.R.U64 UR17, UR15, UR21, UR8 ;  /* 0x000000150f117299 */ /* 0x000fe20008001208 */
[----:B------:R-:W-:Y:S01]  /*16930*/  UMOV UR19, 0x1 ;  /* 0x0000000100137882 */ /* 0x000fe20000000000 */
[----:B------:R-:W-:Y:S01]  /*16940*/  ULDC UR13, c[0x0][0x144] ;  /* 0x00005100000d7ab9 */ /* 0x000fe20000000800 */
[----:B------:R-:W-:Y:S01]  /*16950*/  ULDC UR7, c[0x0][0x600] ;  /* 0x0001800000077ab9 */ /* 0x000fe20000000800 */
[----:B------:R-:W-:-:S02]  /*16960*/  USHF.L.U32 UR24, UR19, UR21, URZ ;  /* 0x0000001513187299 */ /* 0x000fc4000800063f */
[----:B------:R-:W-:Y:S02]  /*16970*/  USHF.R.U32.HI UR8, URZ, UR21, UR8 ;  /* 0x000000153f087299 */ /* 0x000fe40008011608 */
[----:B------:R-:W-:Y:S02]  /*16980*/  UIMAD UR21, UR13, UR12, UR6 ;  /* 0x0000000c0d1572a4 */ /* 0x000fe4000f8e0206 */
[----:B------:R-:W-:Y:S02]  /*16990*/  UIADD3 UR20, UR7, -0x1, URZ ;  /* 0xffffffff07147890 */ /* 0x000fe4000fffe03f */
[----:B------:R-:W-:Y:S01]  /*169a0*/  UIADD3 UR19, -UR14, URZ, URZ ;  /* 0x0000003f0e137290 */ /* 0x000fe2000fffe13f */
        /* <DEDUP_REMOVED lines=17> */
.L_x_545:
[----:B------:R-:W-:Y:S01]  /*16ac0*/  UISETP.NE.AND UP0, UPT, UR46, URZ, UPT ;  /* 0x0000003f2e00728c */ /* 0x000fe2000bf05270 */
[----:B------:R-:W-:Y:S01]  /*16ad0*/  MOV R0, 0x1 ;  /* 0x0000000100007802 */ /* 0x000fe20000000f00 */
[----:B------:R-:W-:Y:S02]  /*16ae0*/  USHF.R.U64 UR4, UR6, UR22, UR8 ;  /* 0x0000001606047299 */ /* 0x000fe40008001208 */
[----:B------:R-:W-:Y:S02]  /*16af0*/  ULOP3.LUT UR41, UR15, UR41, URZ, 0xc0, !UPT ;  /* 0x000000290f297292 */ /* 0x000fe4000f8ec03f */
[----:B------:R-:W-:Y:S02]  /*16b00*/  UIADD3 UR5, -UR4, URZ, URZ ;  /* 0x0000003f04057290 */ /* 0x000fe4000fffe13f */
[----:B------:R-:W-:Y:S02]  /*16b10*/  UIMAD UR41, UR24, UR4, UR41 ;  /* 0x00000004182972a4 */ /* 0x000fe4000f8e0229 */
[----:B------:R-:W-:-:S02]  /*16b20*/  ULOP3.LUT UR16, UR16, UR20, URZ, 0xc0, !UPT ;  /* 0x0000001410107292 */ /* 0x000fc4000f8ec03f */
[----:B------:R-:W-:Y:S02]  /*16b30*/  @UP0 UIMAD UR21, UR25, UR19, UR18 ;  /* 0x00000013191502a4 */ /* 0x000fe4000f8e0212 */
[----:B------:R-:W-:-:S03]  /*16b40*/  UIMAD UR4, UR5, UR23, UR17 ;  /* 0x00000017050472a4 */ /* 0x000fc6000f8e0211 */
[----:B------:R-:W-:Y:S01]  /*16b50*/  ULDC UR5, c[0x0][0x610] ;  /* 0x0001840000057ab9 */ /* 0x000fe20000000800 */
[----:B------:R-:W-:Y:S02]  /*16b60*/  UIMAD UR4, UR4, UR7, UR16 ;  /* 0x00000007040472a4 */ /* 0x000fe4000f8e0210 */
[----:B------:R-:W-:-:S04]  /*16b70*/  UIMAD UR41, UR41, UR5, UR21 ;  /* 0x00000005292972a4 */ /* 0x000fc8000f8e0215 */
[----:B------:R-:W-:Y:S02]  /*16b80*/  USEL UR42, UR4, UR41, !UP0 ;  /* 0x00000029042a7287 */ /* 0x000fe4000c000000 */
[----:B------:R-:W-:-:S12]  /*16b90*/  USEL UR41, UR41, UR4, !UP0 ;  /* 0x0000000429297287 */ /* 0x000fd8000c000000 */
.L_x_543:
[----:B------:R-:W-:-:S13]  /*16ba0*/  LOP3.LUT P0, RZ, R0, 0xff, RZ, 0xc0, !PT ;  /* 0x000000ff00ff7812 */ /* 0x000fda000780c0ff */
[----:B------:R-:W-:Y:S05]  /*16bb0*/  @P0 BRA `(.L_x_546) ;  /* 0xfffffea4004c0947 */ /* 0x000fea000383ffff */
[----:B------:R-:W-:Y:S05]  /*16bc0*/  EXIT ;  /* 0x000000000000794d */ /* 0x000fea0003800000 */
.L_x_3:
[----:B------:R-:W2:Y:S01]  /*16bd0*/  LDL R5, [R1+0x204] ;  /* 0x0002040001057983 */ /* 0x000ea20000100800 */
[----:B------:R-:W-:-:S03]  /*16be0*/  ULDC.64 UR8, c[0x0][0x650] ;  /* 0x0001940000087ab9 */ /* 0x000fc60000000a00 */
[----:B------:R-:W3:Y:S01]  /*16bf0*/  LDL R4, [R1+0x200] ;  /* 0x0002000001047983 */ /* 0x000ee20000100800 */
[----:B------:R-:W-:Y:S01]  /*16c00*/  PRMT R0, RZ, 0x7610, R0 ;  /* 0x00007610ff007816 */ /* 0x000fe20000000000 */
[----:B------:R-:W-:Y:S01]  /*16c10*/  IMAD.MOV.U32 R3, RZ, RZ, -0x1 ;  /* 0xffffffffff037424 */ /* 0x000fe200078e00ff */
[----:B------:R-:W-:Y:S01]  /*16c20*/  MOV R2, 0xffffffff ;  /* 0xffffffff00027802 */ /* 0x000fe20000000f00 */
[----:B------:R-:W-:Y:S01]  /*16c30*/  IMAD.MOV.U32 R9, RZ, RZ, -0x1 ;  /* 0xffffffffff097424 */ /* 0x000fe200078e00ff */
[----:B--2---:R-:W-:-:S04]  /*16c40*/  ISETP.GE.U32.AND P0, PT, R5, UR8, PT ;  /* 0x0000000805007c0c */ /* 0x004fc8000bf06070 */
[----:B---3--:R-:W-:-:S13]  /*16c50*/  ISETP.GE.U32.AND.EX P0, PT, R4, UR9, PT, P0 ;  /* 0x0000000904007c0c */ /* 0x008fda000bf06100 */
[----:B------:R-:W-:Y:S05]  /*16c60*/  @P0 BRA `(.L_x_547) ;  /* 0x00000004008c0947 */ /* 0x000fea0003800000 */
[----:B------:R-:W-:Y:S01]  /*16c70*/  I2FP.F32.U32 R0, UR4 ;  /* 0x0000000400007c45 */ /* 0x000fe20008201000 */
[----:B0-----:R-:W-:Y:S01]  /*16c80*/  ULDC.64 UR16, c[0x0][0x628] ;  /* 0x00018a0000107ab9 */ /* 0x001fe20000000a00 */
        /* <DEDUP_REMOVED lines=24> */
.L_x_548:
        /* <DEDUP_REMOVED lines=24> */
[----:B------:R-:W-:Y:S01]  /*16f90*/  UMOV UR19, 0x1 ;  /* 0x0000000100137882 */ /* 0x000fe20000000000 */
[----:B------:R-:W-:Y:S01]  /*16fa0*/  ULDC UR20, c[0x0][0x608] ;  /* 0x0001820000147ab9 */ /* 0x000fe20000000800 */
[----:B------:R-:W-:Y:S01]  /*16fb0*/  USHF.L.U32 UR26, UR19, UR23, URZ ;  /* 0x00000017131a7299 */ /* 0x000fe2000800063f */
[----:B------:R-:W-:Y:S01]  /*16fc0*/  ISETP.NE.AND.EX P0, PT, RZ, UR9, PT, P0 ;  /* 0x00000009ff007c0c */ /* 0x000fe2000bf05300 */
[----:B------:R-:W-:Y:S02]  /*16fd0*/  USHF.R.U64 UR19, UR18, UR20, UR11 ;  /* 0x0000001412137299 */ /* 0x000fe4000800120b */
[----:B------:R-:W-:Y:S02]  /*16fe0*/  USHF.R.U32.HI UR11, URZ, UR20, UR11 ;  /* 0x000000143f0b7299 */ /* 0x000fe4000801160b */
[----:B------:R-:W-:-:S02]  /*16ff0*/  UIADD3 UR15, -UR15, URZ, URZ ;  /* 0x0000003f0f0f7290 */ /* 0x000fc4000fffe13f */
[----:B------:R-:W-:Y:S01]  /*17000*/  USHF.R.U64 UR20, UR19, UR23, UR11 ;  /* 0x0000001713147299 */ /* 0x000fe2000800120b */
[----:B------:R-:W-:Y:S01]  /*17010*/  ULDC UR16, c[0x0][0x144] ;  /* 0x0000510000107ab9 */ /* 0x000fe20000000800 */
[----:B------:R-:W-:Y:S01]  /*17020*/  ULDC UR6, c[0x0][0x600] ;  /* 0x0001800000067ab9 */ /* 0x000fe20000000800 */
[----:B------:R-:W-:Y:S02]  /*17030*/  USHF.R.U32.HI UR11, URZ, UR23, UR11 ;  /* 0x000000173f0b7299 */ /* 0x000fe4000801160b */
[----:B------:R-:W-:Y:S02]  /*17040*/  UIMAD UR23, UR16, UR15, UR4 ;  /* 0x0000000f101772a4 */ /* 0x000fe4000f8e0204 */
[----:B------:R-:W-:Y:S02]  /*17050*/  UIADD3 UR22, UR6, -0x1, URZ ;  /* 0xffffffff06167890 */ /* 0x000fe4000fffe03f */
[----:B------:R-:W-:Y:S02]  /*17060*/  ULOP3.LUT UR27, URZ, UR13, URZ, 0x33, !UPT ;  /* 0x0000000d3f1b7292 */ /* 0x000fe4000f8e333f */
        /* <DEDUP_REMOVED lines=18> */
.L_x_549:
[----:B------:R-:W-:Y:S01]  /*17190*/  UISETP.NE.AND UP0, UPT, UR46, URZ, UPT ;  /* 0x0000003f2e00728c */ /* 0x000fe2000bf05270 */
[----:B------:R-:W-:Y:S01]  /*171a0*/  MOV R0, 0x1 ;  /* 0x0000000100007802 */ /* 0x000fe20000000f00 */
[----:B------:R-:W-:Y:S01]  /*171b0*/  USHF.R.U64 UR8, UR4, UR24, UR11 ;  /* 0x0000001804087299 */ /* 0x000fe2000800120b */
[----:B------:R-:W-:Y:S01]  /*171c0*/  IMAD.U32 R9, RZ, RZ, UR5 ;  /* 0x00000005ff097e24 */ /* 0x000fe2000f8e00ff */
[----:B------:R-:W-:Y:S02]  /*171d0*/  ULOP3.LUT UR4, UR19, UR27, URZ, 0xc0, !UPT ;  /* 0x0000001b13047292 */ /* 0x000fe4000f8ec03f */
[----:B------:R-:W-:Y:S02]  /*171e0*/  ULOP3.LUT UR18, UR18, UR22, URZ, 0xc0, !UPT ;  /* 0x0000001612127292 */ /* 0x000fe4000f8ec03f */
[----:B------:R-:W-:-:S03]  /*171f0*/  UIMAD UR4, UR26, UR8, UR4 ;  /* 0x000000081a0472a4 */ /* 0x000fc6000f8e0204 */
[----:B------:R-:W-:Y:S02]  /*17200*/  @UP0 UIMAD UR23, UR28, UR21, UR7 ;  /* 0x000000151c1702a4 */ /* 0x000fe4000f8e0207 */
[----:B------:R-:W-:-:S03]  /*17210*/  UIADD3 UR7, -UR8, URZ, URZ ;  /* 0x0000003f08077290 */ /* 0x000fc6000fffe13f */
[----:B------:R-:W-:Y:S01]  /*17220*/  ULDC UR8, c[0x0][0x610] ;  /* 0x0001840000087ab9 */ /* 0x000fe20000000800 */
[----:B------:R-:W-:Y:S02]  /*17230*/  UIMAD UR7, UR7, UR25, UR20 ;  /* 0x00000019070772a4 */ /* 0x000fe4000f8e0214 */
[----:B------:R-:W-:Y:S02]  /*17240*/  UIMAD UR4, UR4, UR8, UR23 ;  /* 0x00000008040472a4 */ /* 0x000fe4000f8e0217 */
[----:B------:R-:W-:-:S04]  /*17250*/  UIMAD UR7, UR7, UR6, UR18 ;  /* 0x00000006070772a4 */ /* 0x000fc8000f8e0212 */
[----:B------:R-:W-:Y:S02]  /*17260*/  USEL UR6, UR7, UR4, !UP0 ;  /* 0x0000000407067287 */ /* 0x000fe4000c000000 */
[----:B------:R-:W-:-:S04]  /*17270*/  USEL UR4, UR4, UR7, !UP0 ;  /* 0x0000000704047287 */ /* 0x000fc8000c000000 */
[----:B------:R-:W-:Y:S02]  /*17280*/  MOV R2, UR6 ;  /* 0x0000000600027c02 */ /* 0x000fe40008000f00 */
[----:B------:R-:W-:-:S07]  /*17290*/  IMAD.U32 R3, RZ, RZ, UR4 ;  /* 0x00000004ff037e24 */ /* 0x000fce000f8e00ff */
.L_x_547:
[----:B------:R-:W-:-:S08]  /*172a0*/  NOP ;  /* 0x0000000000007918 */ /* 0x000fd00000000000 */
[----:B0-----:R-:W0:-:S00]  /*172b0*/  USETMAXREG.DEALLOC.CTAPOOL 0x18 ;  /* 0x00000018000079c8 */ /* 0x001e0000080e0500 */
[----:B------:R-:W-:-:S13]  /*172c0*/  ISETP.NE.AND P0, PT, RZ, UR10, PT ;  /* 0x0000000aff007c0c */ /* 0x000fda000bf05270 */
[----:B------:R-:W-:Y:S05]  /*172d0*/  @P0 EXIT ;  /* 0x000000000000094d */ /* 0x000fea0003800000 */
[----:B0-----:R-:W-:Y:S01]  /*172e0*/  LOP3.LUT P0, RZ, R0, 0xff, RZ, 0xc0, !PT ;  /* 0x000000ff00ff7812 */ /* 0x001fe2000780c0ff */
[----:B------:R-:W-:Y:S01]  /*172f0*/  IMAD.MOV.U32 R6, RZ, RZ, RZ ;  /* 0x000000ffff067224 */ /* 0x000fe200078e00ff */
[----:B------:R-:W-:-:S11]  /*17300*/  MOV R0, 0x1 ;  /* 0x0000000100007802 */ /* 0x000fd60000000f00 */
[----:B------:R-:W-:Y:S05]  /*17310*/  @!P0 BRA `(.L_x_550) ;  /* 0x0000000c005c8947 */ /* 0x000fea0003800000 */
[----:B------:R-:W0:Y:S01]  /*17320*/  S2R R4, SR_TID.X ;  /* 0x0000000000047919 */ /* 0x000e220000002100 */
[----:B------:R-:W-:Y:S01]  /*17330*/  ULDC UR4, c[0x0][0x28c] ;  /* 0x0000a30000047ab9 */ /* 0x000fe20000000800 */
[----:B------:R-:W-:Y:S01]  /*17340*/  ULDC UR6, c[0x0][0x658] ;  /* 0x0001960000067ab9 */ /* 0x000fe20000000800 */
[----:B------:R-:W-:Y:S01]  /*17350*/  UIADD3 UR10, UR4, 0x7f, URZ ;  /* 0x0000007f040a7890 */ /* 0x000fe2000fffe03f */
[----:B------:R-:W-:Y:S01]  /*17360*/  BSSY B0, `(.L_x_550) ;  /* 0x00000d2000007945 */ /* 0x000fe20003800000 */
[----:B------:R-:W-:Y:S01]  /*17370*/  UMOV UR7, 0xffffffff ;  /* 0xffffffff00077882 */ /* 0x000fe20000000000 */
[----:B------:R-:W-:Y:S01]  /*17380*/  ULDC UR5, c[0x0][0x600] ;  /* 0x0001800000057ab9 */ /* 0x000fe20000000800 */
[----:B------:R-:W-:Y:S01]  /*17390*/  UMOV UR9, 0x1 ;  /* 0x0000000100097882 */ /* 0x000fe20000000000 */
[----:B------:R-:W-:Y:S01]  /*173a0*/  USHF.L.U32 UR7, UR7, UR6, URZ ;  /* 0x0000000607077299 */ /* 0x000fe2000800063f */
[----:B------:R-:W-:Y:S01]  /*173b0*/  MOV R8, 0x1 ;  /* 0x0000000100087802 */ /* 0x000fe20000000f00 */
[----:B------:R-:W-:Y:S01]  /*173c0*/  UIADD3 UR4, UR5, -0x1, URZ ;  /* 0xffffffff05047890 */ /* 0x000fe2000fffe03f */
[----:B------:R-:W-:Y:S01]  /*173d0*/  IMAD.MOV.U32 R0, RZ, RZ, 0x1 ;  /* 0x00000001ff007424 */ /* 0x000fe200078e00ff */
[----:B------:R-:W-:Y:S01]  /*173e0*/  USHF.R.S32.HI UR11, URZ, 0x1f, UR10 ;  /* 0x0000001f3f0b7899 */ /* 0x000fe2000801140a */
[----:B------:R-:W-:Y:S01]  /*173f0*/  MOV R6, RZ ;  /* 0x000000ff00067202 */ /* 0x000fe20000000f00 */
[----:B------:R-:W-:Y:S01]  /*17400*/  ULDC UR8, c[0x0][0xc] ;  /* 0x0000030000087ab9 */ /* 0x000fe20000000800 */
[----:B------:R-:W-:-:S02]  /*17410*/  USHF.L.U32 UR5, UR9, UR6, URZ ;  /* 0x0000000609057299 */ /* 0x000fc4000800063f */
[----:B------:R-:W-:Y:S01]  /*17420*/  ULEA.HI UR11, UR11, UR10, URZ, 0x7 ;  /* 0x0000000a0b0b7291 */ /* 0x000fe2000f8f383f */
[----:B------:R-:W-:Y:S01]  /*17430*/  ULDC UR9, c[0x0][0x10] ;  /* 0x0000040000097ab9 */ /* 0x000fe20000000800 */
[----:B------:R-:W-:Y:S02]  /*17440*/  ULOP3.LUT UR6, URZ, UR7, URZ, 0x33, !UPT ;  /* 0x000000073f067292 */ /* 0x000fe4000f8e333f */
[----:B------:R-:W-:Y:S01]  /*17450*/  UIMAD.WIDE.U32 UR8, UR8, UR9, URZ ;  /* 0x00000009080872a5 */ /* 0x000fe2000f8e003f */
[----:B------:R-:W-:Y:S01]  /*17460*/  ULDC UR7, c[0x0][0x14] ;  /* 0x0000050000077ab9 */ /* 0x000fe20000000800 */
[----:B------:R-:W-:Y:S02]  /*17470*/  USHF.R.S32.HI UR18, URZ, 0x7, UR11 ;  /* 0x000000073f127899 */ /* 0x000fe4000801140b */
[----:B------:R-:W-:Y:S02]  /*17480*/  UIMAD.WIDE.U32 UR20, UR8, UR7, URZ ;  /* 0x00000007081472a5 */ /* 0x000fe4000f8e003f */
[----:B------:R-:W-:-:S02]  /*17490*/  UIMAD UR13, UR9, UR7, URZ ;  /* 0x00000007090d72a4 */ /* 0x000fc4000f8e023f */
[----:B------:R-:W-:Y:S01]  /*174a0*/  ULOP3.LUT UR24, UR40, 0x2, URZ, 0xfc, !UPT ;  /* 0x0000000228187892 */ /* 0x000fe2000f8efc3f */
[C---:B0-----:R-:W-:Y:S01]  /*174b0*/  LOP3.LUT P2, RZ, R4.reuse, 0x7f, RZ, 0xc0, !PT ;  /* 0x0000007f04ff7812 */ /* 0x041fe2000784c0ff */
[----:B------:R-:W-:Y:S01]  /*174c0*/  UIADD3 UR13, UR21, UR13, URZ ;  /* 0x0000000d150d7290 */ /* 0x000fe2000fffe03f */
[----:B------:R-:W-:Y:S01]  /*174d0*/  LOP3.LUT P0, RZ, R4, 0x1f, RZ, 0xc0, !PT ;  /* 0x0000001f04ff7812 */ /* 0x000fe2000780c0ff */
[----:B------:R-:W-:Y:S01]  /*174e0*/  UIADD3 UR25, UR18, 0x1, URZ ;  /* 0x0000000112197890 */ /* 0x000fe2000fffe03f */
[----:B------:R-:W-:Y:S02]  /*174f0*/  ULDC.64 UR22, c[0x0][0x198] ;  /* 0x0000660000167ab9 */ /* 0x000fe40000000a00 */
[----:B------:R-:W-:-:S13]  /*17500*/  PLOP3.LUT P0, PT, P0, P2, PT, 0x8a, 0x0 ;  /* 0x000000000000781c */ /* 0x000fda0000705172 */
.L_x_562:
[----:B------:R-:W-:-:S03]  /*17510*/  UMOV UR7, 0xffffffff ;  /* 0xffffffff00077882 */ /* 0x000fc60000000000 */
[----:B------:R-:W-:Y:S05]  /*17520*/  BRA.DIV UR7, `(.L_x_551) ;  /* 0x0000000e07a07947 */ /* 0x000fea000b800000 */
[----:B------:R-:W-:-:S13]  /*17530*/  ELECT P6, URZ, PT ;  /* 0x00000000003f782f */ /* 0x000fda00038c0000 */
.L_x_572:
[----:B------:R-:W0:Y:S01]  /*17540*/  LDC R4, c[0x0][0x28c] ;  /* 0x0000a300ff047b82 */ /* 0x000e220000000800 */
[----:B------:R-:W-:Y:S01]  /*17550*/  BSSY B1, `(.L_x_552) ;  /* 0x0000035000017945 */ /* 0x000fe20003800000 */
[----:B0-----:R-:W-:-:S13]  /*17560*/  ISETP.LT.OR P6, PT, R4, 0x1, !P6 ;  /* 0x000000010400780c */ /* 0x001fda00077c1670 */
[----:B------:R-:W-:Y:S05]  /*17570*/  @P6 BRA `(.L_x_553) ;  /* 0x0000000000c86947 */ /* 0x000fea0003800000 */
[----:B------:R-:W-:Y:S01]  /*17580*/  SHF.L.U32 R11, R3, 0x8, RZ ;  /* 0x00000008030b7819 */ /* 0x000fe200000006ff */
[----:B------:R-:W-:Y:S01]  /*17590*/  IMAD.SHL.U32 R2, R2, 0x100, RZ ;  /* 0x0000010002027824 */ /* 0x000fe200078e00ff */
[----:B------:R-:W-:Y:S01]  /*175a0*/  MOV R14, UR25 ;  /* 0x00000019000e7c02 */ /* 0x000fe20008000f00 */
[----:B------:R-:W-:Y:S01]  /*175b0*/  IMAD.MOV.U32 R12, RZ, RZ, RZ ;  /* 0x000000ffff0c7224 */ /* 0x000fe200078e00ff */
[----:B------:R-:W-:Y:S01]  /*175c0*/  MOV R4, R6 ;  /* 0x0000000600047202 */ /* 0x000fe20000000f00 */
[----:B------:R-:W-:-:S07]  /*175d0*/  IMAD.MOV.U32 R3, RZ, RZ, R0 ;  /* 0x000000ffff037224 */ /* 0x000fce00078e0000 */
.L_x_557:
[----:B------:R-:W0:Y:S01]  /*175e0*/  S2R R10, SR_CgaCtaId ;  /* 0x00000000000a7919 */ /* 0x000e220000008800 */
[----:B------:R-:W-:Y:S01]  /*175f0*/  MOV R5, 0x400 ;  /* 0x0000040000057802 */ /* 0x000fe20000000f00 */
[----:B------:R-:W1:Y:S03]  /*17600*/  @!P2 LDC R7, c[0x0][0x500] ;  /* 0x00014000ff07ab82 */ /* 0x000e660000000800 */
[----:B0-----:R-:W-:Y:S02]  /*17610*/  LEA R13, R10, R5, 0x18 ;  /* 0x000000050a0d7211 */ /* 0x001fe400078ec0ff */
[----:B------:R-:W-:-:S03]  /*17620*/  SHF.L.U32 R5, R3, 0x1f, RZ ;  /* 0x0000001f03057819 */ /* 0x000fc600000006ff */
[----:B------:R-:W-:-:S04]  /*17630*/  IMAD R10, R4, 0x8, R13 ;  /* 0x00000008040a7824 */ /* 0x000fc800078e020d */
[----:B------:R-:W0:Y:S02]  /*17640*/  SYNCS.PHASECHK.TRANS64.TRYWAIT P1, [R10+URZ+0x18], R5 ;  /* 0x000018050a0075a7 */ /* 0x000e24000802017f */
[----:B01----:R-:W-:Y:S05]  /*17650*/  @!P1 BRA `(.L_x_554) ;  /* 0x0000000c00749947 */ /* 0x003fea0003800000 */
.L_x_573:
[----:B------:R-:W-:Y:S01]  /*17660*/  UPRMT UR7, UR24, 0x9910, URZ ;  /* 0x0000991018077896 */ /* 0x000fe2000800003f */
[----:B------:R1:W-:Y:S03]  /*17670*/  @!P2 SYNCS.ARRIVE.TRANS64 RZ, [R10+URZ], R7 ;  /* 0x000000070affa9a7 */ /* 0x0003e6000800003f */
[----:B------:R-:W-:-:S06]  /*17680*/  UISETP.NE.AND UP0, UPT, UR7, 0x2, UPT ;  /* 0x000000020700788c */ /* 0x000fcc000bf05270 */
[----:B------:R-:W-:-:S13]  /*17690*/  PLOP3.LUT P1, PT, PT, PT, UP0, 0x80, 0x0 ;  /* 0x000000000000781c */ /* 0x000fda0003f2f008 */
[----:B-1----:R-:W-:Y:S05]  /*176a0*/  @P1 BRA `(.L_x_555) ;  /* 0x0000000000041947 */ /* 0x002fea0003800000 */
[----:B------:R-:W-:Y:S01]  /*176b0*/  BPT.TRAP 0x1 ;  /* 0x000000040000795c */ /* 0x000fe20000300000 */
.L_x_555:
[----:B------:R-:W-:Y:S05]  /*176c0*/  @P0 BRA `(.L_x_556) ;  /* 0x0000000000040947 */ /* 0x000fea0003800000 */
[----:B------:R-:W-:Y:S01]  /*176d0*/  BPT.TRAP 0x1 ;  /* 0x000000040000795c */ /* 0x000fe20000300000 */
.L_x_556:
[----:B------:R-:W-:Y:S01]  /*176e0*/  LEA R13, R4, R13, 0xf ;  /* 0x0000000d040d7211 */ /* 0x000fe200078e78ff */
[----:B------:R-:W-:Y:S01]  /*176f0*/  UIADD3 UR14, UP0, UR22, 0xf0, URZ ;  /* 0x000000f0160e7890 */ /* 0x000fe2000ff1e03f */
[----:B------:R-:W-:Y:S01]  /*17700*/  R2UR UR9, R10 ;  /* 0x000000000a0972ca */ /* 0x000fe200000e0000 */
[----:B------:R-:W-:Y:S01]  /*17710*/  UIADD3 UR26, UP1, UR22, 0x1f0, URZ ;  /* 0x000001f0161a7890 */ /* 0x000fe2000ff3e03f */
[----:B------:R-:W-:Y:S01]  /*17720*/  R2UR UR7, R13 ;  /* 0x000000000d0772ca */ /* 0x000fe200000e0000 */
[----:B------:R-:W-:Y:S01]  /*17730*/  UIADD3.X UR15, URZ, UR23, URZ, UP0, !UPT ;  /* 0x000000173f0f7290 */ /* 0x000fe200087fe43f */
[----:B------:R-:W-:Y:S01]  /*17740*/  R2UR UR11, R11 ;  /* 0x000000000b0b72ca */ /* 0x000fe200000e0000 */
[----:B------:R-:W-:Y:S01]  /*17750*/  VIADD R4, R4, 0x1 ;  /* 0x0000000104047836 */ /* 0x000fe20000000000 */
[----:B------:R-:W-:Y:S01]  /*17760*/  R2UR UR10, R12 ;  /* 0x000000000c0a72ca */ /* 0x000fe200000e0000 */
[----:B------:R-:W-:Y:S01]  /*17770*/  UIADD3.X UR27, URZ, UR23, URZ, UP1, !UPT ;  /* 0x000000173f1b7290 */ /* 0x000fe20008ffe43f */
[----:B------:R-:W-:Y:S01]  /*17780*/  R2UR UR12, R9 ;  /* 0x00000000090c72ca */ /* 0x000fe200000e0000 */
[----:B------:R-:W-:Y:S01]  /*17790*/  UMOV UR16, 0x0 ;  /* 0x0000000000107882 */ /* 0x000fe20000000000 */
[----:B------:R-:W-:Y:S01]  /*177a0*/  IADD3 R14, R14, -0x1, RZ ;  /* 0xffffffff0e0e7810 */ /* 0x000fe20007ffe0ff */
[----:B------:R-:W-:Y:S01]  /*177b0*/  UMOV UR17, 0x10000000 ;  /* 0x1000000000117882 */ /* 0x000fe20000000000 */
[----:B------:R-:W-:Y:S01]  /*177c0*/  R2UR UR19, R2 ;  /* 0x00000000021372ca */ /* 0x000fe200000e0000 */
[----:B------:R-:W-:Y:S01]  /*177d0*/  VIADD R12, R12, 0x80 ;  /* 0x000000800c0c7836 */ /* 0x000fe20000000000 */
[----:B------:R-:W-:Y:S01]  /*177e0*/  ISETP.GT.AND P3, PT, R14, 0x1, PT ;  /* 0x000000010e00780c */ /* 0x000fe20003f64270 */
[----:B------:R-:W-:Y:S01]  /*177f0*/  UIADD3 UR8, UR7, 0x100, URZ ;  /* 0x0000010007087890 */ /* 0x000fe2000fffe03f */
[----:B------:R-:W-:Y:S01]  /*17800*/  ISETP.NE.AND P1, PT, R4, 0x3, PT ;  /* 0x000000030400780c */ /* 0x000fe20003f25270 */
[----:B------:R-:W-:-:S03]  /*17810*/  UIADD3 UR7, UR7, 0x18100, URZ ;  /* 0x0001810007077890 */ /* 0x000fc6000fffe03f */
[----:B0-----:R-:W-:Y:S02]  /*17820*/  SEL R10, RZ, 0x1, P1 ;  /* 0x00000001ff0a7807 */ /* 0x001fe40000800000 */
[----:B------:R-:W-:Y:S02]  /*17830*/  SEL R4, R4, RZ, P1 ;  /* 0x000000ff04047207 */ /* 0x000fe40000800000 */
[----:B------:R0:W-:Y:S01]  /*17840*/  UTMALDG.3D [UR8], [UR14], desc[UR16] ;  /* 0x000010080e0075b4 */ /* 0x0001e20008011000 */
[----:B------:R-:W-:Y:S01]  /*17850*/  LOP3.LUT R3, R3, R10, RZ, 0x3c, !PT ;  /* 0x0000000a03037212 */ /* 0x000fe200078e3cff */
[----:B0-----:R-:W-:Y:S01]  /*17860*/  UMOV UR8, UR7 ;  /* 0x0000000700087c82 */ /* 0x001fe20008000000 */
[----:B------:R-:W-:Y:S02]  /*17870*/  UMOV UR11, UR19 ;  /* 0x00000013000b7c82 */ /* 0x000fe40008000000 */
[----:B------:R0:W-:Y:S02]  /*17880*/  UTMALDG.3D [UR8], [UR26], desc[UR16] ;  /* 0x000010081a0075b4 */ /* 0x0001e40008011000 */
[----:B0-----:R-:W-:Y:S05]  /*17890*/  @P3 BRA `(.L_x_557) ;  /* 0xfffffffc00503947 */ /* 0x001fea000383ffff */
.L_x_553:
[----:B------:R-:W-:Y:S05]  /*178a0*/  BSYNC B1 ;  /* 0x0000000000017941 */ /* 0x000fea0003800000 */
.L_x_552:
[----:B------:R-:W2:Y:S01]  /*178b0*/  LDL.LU R15, [R1+0x200] ;  /* 0x00020000010f7983 */ /* 0x000ea20000300800 */
[----:B------:R-:W-:Y:S01]  /*178c0*/  LOP3.LUT P1, RZ, R8, 0xff, RZ, 0xc0, !PT ;  /* 0x000000ff08ff7812 */ /* 0x000fe2000782c0ff */
[----:B------:R-:W-:Y:S02]  /*178d0*/  ULDC.64 UR8, c[0x0][0x650] ;  /* 0x0001940000087ab9 */ /* 0x000fe40000000a00 */
[----:B------:R-:W3:Y:S01]  /*178e0*/  LDL.LU R13, [R1+0x204] ;  /* 0x00020400010d7983 */ /* 0x000ee20000300800 */
[----:B------:R-:W-:Y:S01]  /*178f0*/  IADD3 R6, R6, UR18, RZ ;  /* 0x0000001206067c10 */ /* 0x000fe2000fffe0ff */
[----:B------:R-:W-:Y:S01]  /*17900*/  UISETP.GE.U32.AND UP0, UPT, UR18, 0x3, UPT ;  /* 0x000000031200788c */ /* 0x000fe2000bf06070 */
[----:B------:R-:W-:Y:S01]  /*17910*/  BSSY B1, `(.L_x_558) ;  /* 0x0000074000017945 */ /* 0x000fe20003800000 */
[----:B------:R-:W-:Y:S02]  /*17920*/  MOV R9, 0xffffffff ;  /* 0xffffffff00097802 */ /* 0x000fe40000000f00 */
[----:B------:R-:W-:-:S02]  /*17930*/  PRMT R4, RZ, 0x7610, R4 ;  /* 0x00007610ff047816 */ /* 0x000fc40000000004 */
[----:B------:R-:W-:Y:S02]  /*17940*/  PLOP3.LUT P3, PT, PT, PT, UP0, 0x80, 0x0 ;  /* 0x000000000000781c */ /* 0x000fe40003f6f008 */
[----:B------:R-:W0:Y:S01]  /*17950*/  @P1 S2R R3, SR_CgaCtaId ;  /* 0x0000000000031919 */ /* 0x000e220000008800 */
[----:B------:R-:W-:Y:S02]  /*17960*/  @P1 MOV R2, 0x400 ;  /* 0x0000040000021802 */ /* 0x000fe40000000f00 */
[----:B------:R-:W-:Y:S02]  /*17970*/  PRMT R8, RZ, 0x7610, R8 ;  /* 0x00007610ff087816 */ /* 0x000fe40000000008 */
[----:B0-----:R-:W-:-:S04]  /*17980*/  @P1 LEA R2, R3, R2, 0x18 ;  /* 0x0000000203021211 */ /* 0x001fc800078ec0ff */
[----:B------:R0:W-:Y:S01]  /*17990*/  @P1 SYNCS.ARRIVE.TRANS64.A1T0 RZ, [R2+URZ+0x48], RZ ;  /* 0x000048ff02ff19a7 */ /* 0x0001e2000810003f */
[----:B------:R-:W-:Y:S01]  /*179a0*/  ISETP.GT.U32.AND P1, PT, R6, 0x2, PT ;  /* 0x000000020600780c */ /* 0x000fe20003f24070 */
[----:B0-----:R-:W-:-:S05]  /*179b0*/  IMAD.U32 R2, RZ, RZ, UR18 ;  /* 0x00000012ff027e24 */ /* 0x001fca000f8e00ff */
[----:B------:R-:W-:Y:S01]  /*179c0*/  ISETP.LT.U32.AND P1, PT, R2, 0x3, P1 ;  /* 0x000000030200780c */ /* 0x000fe20000f21070 */
[----:B------:R-:W-:-:S04]  /*179d0*/  IMAD.WIDE.U32 R2, R6, -0x55555555, RZ ;  /* 0xaaaaaaab06027825 */ /* 0x000fc800078e00ff */
[----:B------:R-:W-:Y:S01]  /*179e0*/  IMAD.MOV.U32 R2, RZ, RZ, -0x1 ;  /* 0xffffffffff027424 */ /* 0x000fe200078e00ff */
[----:B------:R-:W-:Y:S02]  /*179f0*/  SHF.R.U32.HI R5, RZ, 0x1, R3 ;  /* 0x00000001ff057819 */ /* 0x000fe40000011603 */
[----:B------:R-:W-:-:S03]  /*17a00*/  SEL R3, RZ, 0x1, !P1 ;  /* 0x00000001ff037807 */ /* 0x000fc60004800000 */
[----:B------:R-:W-:Y:S01]  /*17a10*/  IMAD R6, R5, -0x3, R6 ;  /* 0xfffffffd05067824 */ /* 0x000fe200078e0206 */
[----:B------:R-:W-:Y:S02]  /*17a20*/  LOP3.LUT R0, R0, R3, RZ, 0x3c, !PT ;  /* 0x0000000300007212 */ /* 0x000fe400078e3cff */
[----:B------:R-:W-:Y:S02]  /*17a30*/  MOV R3, 0xffffffff ;  /* 0xffffffff00037802 */ /* 0x000fe40000000f00 */
[----:B------:R-:W-:Y:S02]  /*17a40*/  @P3 LOP3.LUT R0, R0, 0x1, R5, 0x78, !PT ;  /* 0x0000000100003812 */ /* 0x000fe400078e7805 */
[----:B---3--:R-:W-:-:S04]  /*17a50*/  IADD3 R13, P1, R13, UR20, RZ ;  /* 0x000000140d0d7c10 */ /* 0x008fc8000ff3e0ff */
[----:B--2---:R-:W-:Y:S01]  /*17a60*/  IADD3.X R15, R15, UR13, RZ, P1, !PT ;  /* 0x0000000d0f0f7c10 */ /* 0x004fe20008ffe4ff */
[----:B------:R0:W-:Y:S01]  /*17a70*/  STL [R1+0x204], R13 ;  /* 0x0002040d01007387 */ /* 0x0001e20000100800 */
[----:B------:R-:W-:-:S03]  /*17a80*/  ISETP.GE.U32.AND P1, PT, R13, UR8, PT ;  /* 0x000000080d007c0c */ /* 0x000fc6000bf26070 */
[----:B------:R0:W-:Y:S01]  /*17a90*/  STL [R1+0x200], R15 ;  /* 0x0002000f01007387 */ /* 0x0001e20000100800 */
[----:B------:R-:W-:-:S13]  /*17aa0*/  ISETP.GE.U32.AND.EX P1, PT, R15, UR9, PT, P1 ;  /* 0x000000090f007c0c */ /* 0x000fda000bf26110 */
[----:B0-----:R-:W-:Y:S05]  /*17ab0*/  @P1 BRA `(.L_x_559) ;  /* 0x0000000400641947 */ /* 0x001fea0003800000 */
[----:B------:R-:W0:Y:S01]  /*17ac0*/  S2R R7, SR_CTAID.X ;  /* 0x0000000000077919 */ /* 0x000e220000002500 */
[----:B------:R-:W-:Y:S01]  /*17ad0*/  ULDC UR7, c[0x0][0x150] ;  /* 0x0000540000077ab9 */ /* 0x000fe20000000800 */
[----:B------:R-:W1:Y:S01]  /*17ae0*/  LDC R4, c[0x0][0x144] ;  /* 0x00005100ff047b82 */ /* 0x000e620000000800 */
[----:B------:R-:W-:Y:S01]  /*17af0*/  UISETP.NE.AND UP0, UPT, UR46, URZ, UPT ;  /* 0x0000003f2e00728c */ /* 0x000fe2000bf05270 */
[----:B------:R-:W2:Y:S01]  /*17b00*/  S2R R5, SR_CTAID.Y ;  /* 0x0000000000057919 */ /* 0x000ea20000002600 */
[----:B------:R-:W-:Y:S01]  /*17b10*/  ULDC.64 UR8, c[0x0][0x628] ;  /* 0x00018a0000087ab9 */ /* 0x000fe20000000a00 */
[----:B------:R-:W-:-:S03]  /*17b20*/  ULDC UR10, c[0x0][0x630] ;  /* 0x00018c00000a7ab9 */ /* 0x000fc60000000800 */
[----:B------:R-:W-:Y:S01]  /*17b30*/  PLOP3.LUT P1, PT, PT, PT, UP0, 0x80, 0x0 ;  /* 0x000000000000781c */ /* 0x000fe20003f2f008 */
[----:B------:R-:W3:Y:S01]  /*17b40*/  LDC R10, c[0x0][0x148] ;  /* 0x00005200ff0a7b82 */ /* 0x000ee20000000800 */
[----:B0-----:R-:W-:Y:S02]  /*17b50*/  I2FP.F32.U32 R2, R7 ;  /* 0x0000000700027245 */ /* 0x001fe40000201000 */
[----:B--2---:R-:W-:-:S03]  /*17b60*/  I2FP.F32.U32 R3, R5 ;  /* 0x0000000500037245 */ /* 0x004fc60000201000 */
[----:B------:R-:W-:Y:S01]  /*17b70*/  FMUL R2, R2, UR7 ;  /* 0x0000000702027c20 */ /* 0x000fe20008400000 */
[----:B------:R-:W-:Y:S02]  /*17b80*/  ULDC UR7, c[0x0][0x154] ;  /* 0x0000550000077ab9 */ /* 0x000fe40000000800 */
[----:B------:R-:W-:-:S03]  /*17b90*/  FMUL R9, R3, UR7 ;  /* 0x0000000703097c20 */ /* 0x000fc60008400000 */
[----:B------:R-:W0:Y:S08]  /*17ba0*/  F2I.U32.TRUNC.NTZ R2, R2 ;  /* 0x0000000200027305 */ /* 0x000e30000020f000 */
[----:B------:R-:W2:Y:S01]  /*17bb0*/  F2I.U32.TRUNC.NTZ R9, R9 ;  /* 0x0000000900097305 */ /* 0x000ea2000020f000 */
[----:B0-----:R-:W-:Y:S02]  /*17bc0*/  IMAD.MOV R3, RZ, RZ, -R2 ;  /* 0x000000ffff037224 */ /* 0x001fe400078e0a02 */
[----:B------:R-:W-:-:S02]  /*17bd0*/  IMAD.MOV.U32 R2, RZ, RZ, R13 ;  /* 0x000000ffff027224 */ /* 0x000fc400078e000d */
[----:B-1----:R-:W-:Y:S01]  /*17be0*/  IMAD R7, R4, R3, R7 ;  /* 0x0000000304077224 */ /* 0x002fe200078e0207 */
[----:B--2---:R-:W-:-:S05]  /*17bf0*/  IADD3 R3, -R9, RZ, RZ ;  /* 0x000000ff09037210 */ /* 0x004fca0007ffe1ff */
[----:B---3--:R-:W-:Y:S01]  /*17c00*/  @P1 IMAD R7, R10, R3, R5 ;  /* 0x000000030a071224 */ /* 0x008fe200078e0205 */
[----:B------:R-:W-:Y:S02]  /*17c10*/  ISETP.NE.U32.AND P1, PT, RZ, UR8, PT ;  /* 0x00000008ff007c0c */ /* 0x000fe4000bf25070 */
[----:B------:R-:W-:Y:S02]  /*17c20*/  MOV R3, R15 ;  /* 0x0000000f00037202 */ /* 0x000fe40000000f00 */
[----:B------:R-:W-:-:S13]  /*17c30*/  ISETP.NE.AND.EX P1, PT, RZ, UR9, PT, P1 ;  /* 0x00000009ff007c0c */ /* 0x000fda000bf25310 */
[----:B------:R-:W-:Y:S05]  /*17c40*/  @!P1 BRA `(.L_x_560) ;  /* 0x0000000000289947 */ /* 0x000fea0003800000 */
[----:B------:R-:W-:Y:S02]  /*17c50*/  ULDC UR7, c[0x0][0x634] ;  /* 0x00018d0000077ab9 */ /* 0x000fe40000000800 */
[----:B------:R-:W-:-:S05]  /*17c60*/  IADD3 R3, P1, R13, UR7, RZ ;  /* 0x000000070d037c10 */ /* 0x000fca000ff3e0ff */
[----:B------:R-:W-:-:S04]  /*17c70*/  IMAD.X R9, RZ, RZ, R15, P1 ;  /* 0x000000ffff097224 */ /* 0x000fc800008e060f */
[----:B------:R-:W-:-:S04]  /*17c80*/  IMAD.WIDE.U32 R4, R9, UR8, RZ ;  /* 0x0000000809047c25 */ /* 0x000fc8000f8e00ff */
[----:B------:R-:W-:-:S04]  /*17c90*/  IMAD.WIDE.U32 R4, P1, R3, UR9, R4 ;  /* 0x0000000903047c25 */ /* 0x000fc8000f820004 */
[----:B------:R-:W-:-:S04]  /*17ca0*/  IMAD.WIDE.U32 R2, R3, UR8, RZ ;  /* 0x0000000803027c25 */ /* 0x000fc8000f8e00ff */
[----:B------:R-:W-:Y:S01]  /*17cb0*/  IMAD.MOV.U32 R2, RZ, RZ, R5 ;  /* 0x000000ffff027224 */ /* 0x000fe200078e0005 */
[----:B------:R-:W-:Y:S02]  /*17cc0*/  IADD3 RZ, P3, R3, R4, RZ ;  /* 0x0000000403ff7210 */ /* 0x000fe40007f7e0ff */
[----:B------:R-:W-:-:S03]  /*17cd0*/  IADD3.X R3, RZ, RZ, RZ, P1, !PT ;  /* 0x000000ffff037210 */ /* 0x000fc60000ffe4ff */
[----:B------:R-:W-:-:S08]  /*17ce0*/  IMAD.WIDE.U32.X R2, R9, UR9, R2, P3 ;  /* 0x0000000909027c25 */ /* 0x000fd000098e0402 */
.L_x_560:
[--C-:B------:R-:W-:Y:S01]  /*17cf0*/  SHF.R.U64 R9, R2, UR10, R3.reuse ;  /* 0x0000000a02097c19 */ /* 0x100fe20008001203 */
[----:B------:R-:W-:Y:S01]  /*17d00*/  ULDC.64 UR8, c[0x0][0x620] ;  /* 0x0001880000087ab9 */ /* 0x000fe20000000a00 */
[----:B------:R-:W-:Y:S01]  /*17d10*/  SHF.R.U32.HI R2, RZ, UR10, R3 ;  /* 0x0000000aff027c19 */ /* 0x000fe20008011603 */
[----:B------:R-:W-:Y:S01]  /*17d20*/  ULDC UR7, c[0x0][0x618] ;  /* 0x0001860000077ab9 */ /* 0x000fe20000000800 */
[----:B------:R-:W-:Y:S02]  /*17d30*/  IADD3 R11, P1, RZ, -R9, RZ ;  /* 0x80000009ff0b7210 */ /* 0x000fe40007f3e0ff */
[----:B------:R-:W-:Y:S02]  /*17d40*/  MOV R3, R15 ;  /* 0x0000000f00037202 */ /* 0x000fe40000000f00 */
[----:B------:R-:W-:-:S05]  /*17d50*/  IADD3.X R2, RZ, ~R2, RZ, P1, !PT ;  /* 0x80000002ff027210 */ /* 0x000fca0000ffe4ff */
[----:B------:R-:W-:-:S04]  /*17d60*/  IMAD R2, R2, UR8, RZ ;  /* 0x0000000802027c24 */ /* 0x000fc8000f8e02ff */
[----:B------:R-:W-:Y:S02]  /*17d70*/  IMAD R5, R11, UR9, R2 ;  /* 0x000000090b057c24 */ /* 0x000fe4000f8e0202 */
[----:B------:R-:W-:-:S04]  /*17d80*/  IMAD.MOV.U32 R2, RZ, RZ, R13 ;  /* 0x000000ffff027224 */ /* 0x000fc800078e000d */
[----:B------:R-:W-:Y:S01]  /*17d90*/  IMAD.WIDE.U32 R2, R11, UR8, R2 ;  /* 0x000000080b027c25 */ /* 0x000fe2000f8e0002 */
[----:B------:R-:W-:Y:S02]  /*17da0*/  ULDC.64 UR8, c[0x0][0x640] ;  /* 0x0001900000087ab9 */ /* 0x000fe40000000a00 */
[----:B------:R-:W-:Y:S01]  /*17db0*/  ISETP.NE.U32.AND P1, PT, RZ, UR8, PT ;  /* 0x00000008ff007c0c */ /* 0x000fe2000bf25070 */
[----:B------:R-:W-:-:S03]  /*17dc0*/  IMAD.IADD R3, R3, 0x1, R5 ;  /* 0x0000000103037824 */ /* 0x000fc600078e0205 */
[----:B------:R-:W-:Y:S02]  /*17dd0*/  ISETP.NE.AND.EX P1, PT, RZ, UR9, PT, P1 ;  /* 0x00000009ff007c0c */ /* 0x000fe4000bf25310 */
[--C-:B------:R-:W-:Y:S02]  /*17de0*/  SHF.R.U64 R10, R2, UR7, R3.reuse ;  /* 0x00000007020a7c19 */ /* 0x100fe40008001203 */
[----:B------:R-:W-:Y:S01]  /*17df0*/  SHF.R.U32.HI R3, RZ, UR7, R3 ;  /* 0x00000007ff037c19 */ /* 0x000fe20008011603 */
[----:B------:R-:W-:-:S03]  /*17e00*/  ULDC UR7, c[0x0][0x608] ;  /* 0x0001820000077ab9 */ /* 0x000fc60000000800 */
[--C-:B------:R-:W-:Y:S02]  /*17e10*/  SHF.R.U64 R12, R10, UR7, R3.reuse ;  /* 0x000000070a0c7c19 */ /* 0x100fe40008001203 */
[----:B------:R-:W-:Y:S01]  /*17e20*/  SHF.R.U32.HI R3, RZ, UR7, R3 ;  /* 0x00000007ff037c19 */ /* 0x000fe20008011603 */
[----:B------:R-:W-:-:S03]  /*17e30*/  ULDC UR7, c[0x0][0x658] ;  /* 0x0001960000077ab9 */ /* 0x000fc60000000800 */
[--C-:B------:R-:W-:Y:S02]  /*17e40*/  SHF.R.U32.HI R13, RZ, UR7, R3.reuse ;  /* 0x00000007ff0d7c19 */ /* 0x100fe40008011603 */
[----:B------:R-:W-:-:S03]  /*17e50*/  SHF.R.U64 R11, R12, UR7, R3 ;  /* 0x000000070c0b7c19 */ /* 0x000fc60008001203 */
[----:B------:R-:W-:Y:S01]  /*17e60*/  IMAD.MOV.U32 R3, RZ, RZ, R13 ;  /* 0x000000ffff037224 */ /* 0x000fe200078e000d */
[----:B------:R-:W-:Y:S01]  /*17e70*/  MOV R2, R11 ;  /* 0x0000000b00027202 */ /* 0x000fe20000000f00 */
[----:B------:R-:W-:Y:S06]  /*17e80*/  @!P1 BRA `(.L_x_561) ;  /* 0x0000000000289947 */ /* 0x000fec0003800000 */
[----:B------:R-:W-:Y:S02]  /*17e90*/  ULDC UR7, c[0x0][0x64c] ;  /* 0x0001930000077ab9 */ /* 0x000fe40000000800 */
[----:B------:R-:W-:-:S04]  /*17ea0*/  IADD3 R3, P1, R11, UR7, RZ ;  /* 0x000000070b037c10 */ /* 0x000fc8000ff3e0ff */
[----:B------:R-:W-:-:S05]  /*17eb0*/  IADD3.X R13, RZ, R13, RZ, P1, !PT ;  /* 0x0000000dff0d7210 */ /* 0x000fca0000ffe4ff */
[----:B------:R-:W-:-:S04]  /*17ec0*/  IMAD.WIDE.U32 R4, R13, UR8, RZ ;  /* 0x000000080d047c25 */ /* 0x000fc8000f8e00ff */
[----:B------:R-:W-:-:S04]  /*17ed0*/  IMAD.WIDE.U32 R4, P1, R3, UR9, R4 ;  /* 0x0000000903047c25 */ /* 0x000fc8000f820004 */
[----:B------:R-:W-:Y:S01]  /*17ee0*/  IMAD.WIDE.U32 R2, R3, UR8, RZ ;  /* 0x0000000803027c25 */ /* 0x000fe2000f8e00ff */
[----:B------:R-:W-:-:S04]  /*17ef0*/  MOV R2, R5 ;  /* 0x0000000500027202 */ /* 0x000fc80000000f00 */
[----:B------:R-:W-:Y:S01]  /*17f00*/  IADD3 RZ, P3, R3, R4, RZ ;  /* 0x0000000403ff7210 */ /* 0x000fe20007f7e0ff */
[----:B------:R-:W-:-:S04]  /*17f10*/  IMAD.X R3, RZ, RZ, RZ, P1 ;  /* 0x000000ffff037224 */ /* 0x000fc800008e06ff */
[----:B------:R-:W-:-:S08]  /*17f20*/  IMAD.WIDE.U32.X R2, R13, UR9, R2, P3 ;  /* 0x000000090d027c25 */ /* 0x000fd000098e0402 */
.L_x_561:
[----:B------:R-:W-:Y:S01]  /*17f30*/  ULDC UR7, c[0x0][0x648] ;  /* 0x0001920000077ab9 */ /* 0x000fe20000000800 */
[----:B------:R-:W-:Y:S01]  /*17f40*/  LOP3.LUT R12, R12, UR6, RZ, 0xc0, !PT ;  /* 0x000000060c0c7c12 */ /* 0x000fe2000f8ec0ff */
[----:B------:R-:W-:Y:S01]  /*17f50*/  UISETP.NE.AND UP0, UPT, UR46, URZ, UPT ;  /* 0x0000003f2e00728c */ /* 0x000fe2000bf05270 */
[----:B------:R-:W-:Y:S01]  /*17f60*/  SHF.R.U64 R3, R2, UR7, R3 ;  /* 0x0000000702037c19 */ /* 0x000fe20008001203 */
[----:B------:R-:W-:Y:S01]  /*17f70*/  ULDC UR7, c[0x0][0x638] ;  /* 0x00018e0000077ab9 */ /* 0x000fe20000000800 */
[----:B------:R-:W-:-:S03]  /*17f80*/  LOP3.LUT R4, R10, UR4, RZ, 0xc0, !PT ;  /* 0x000000040a047c12 */ /* 0x000fc6000f8ec0ff */
[----:B------:R-:W-:Y:S01]  /*17f90*/  IMAD.MOV R2, RZ, RZ, -R3 ;  /* 0x000000ffff027224 */ /* 0x000fe200078e0a03 */
[----:B------:R-:W-:Y:S01]  /*17fa0*/  PLOP3.LUT P1, PT, PT, PT, UP0, 0x40, 0x0 ;  /* 0x000000000000781c */ /* 0x000fe20003f2e808 */
[----:B------:R-:W-:Y:S01]  /*17fb0*/  IMAD R12, R3, UR5, R12 ;  /* 0x00000005030c7c24 */ /* 0x000fe2000f8e020c */
[----:B------:R-:W-:Y:S01]  /*17fc0*/  PLOP3.LUT P3, PT, PT, PT, UP0, 0x40, 0x0 ;  /* 0x000000000000781c */ /* 0x000fe20003f6e808 */
[----:B------:R-:W-:Y:S01]  /*17fd0*/  IMAD R11, R2, UR7, R11 ;  /* 0x00000007020b7c24 */ /* 0x000fe2000f8e020b */
[----:B------:R-:W-:Y:S02]  /*17fe0*/  ULDC UR7, c[0x0][0x610] ;  /* 0x0001840000077ab9 */ /* 0x000fe40000000800 */
[----:B------:R-:W-:Y:S01]  /*17ff0*/  IMAD R7, R12, UR7, R7 ;  /* 0x000000070c077c24 */ /* 0x000fe2000f8e0207 */
[----:B------:R-:W-:Y:S02]  /*18000*/  ULDC UR7, c[0x0][0x600] ;  /* 0x0001800000077ab9 */ /* 0x000fe40000000800 */
[----:B------:R-:W-:-:S05]  /*18010*/  IMAD R4, R11, UR7, R4 ;  /* 0x000000070b047c24 */ /* 0x000fca000f8e0204 */
[----:B------:R-:W-:Y:S02]  /*18020*/  SEL R2, R4, R7, P1 ;  /* 0x0000000704027207 */ /* 0x000fe40000800000 */
[----:B------:R-:W-:Y:S02]  /*18030*/  SEL R3, R7, R4, P3 ;  /* 0x0000000407037207 */ /* 0x000fe40001800000 */
[----:B------:R-:W-:-:S07]  /*18040*/  MOV R4, 0x1 ;  /* 0x0000000100047802 */ /* 0x000fce0000000f00 */
.L_x_559:
[----:B------:R-:W-:Y:S05]  /*18050*/  BSYNC B1 ;  /* 0x0000000000017941 */ /* 0x000fea0003800000 */
.L_x_558:
[----:B------:R-:W-:-:S13]  /*18060*/  LOP3.LUT P1, RZ, R4, 0xff, RZ, 0xc0, !PT ;  /* 0x000000ff04ff7812 */ /* 0x000fda000782c0ff */
[----:B------:R-:W-:Y:S05]  /*18070*/  @P1 BRA `(.L_x_562) ;  /* 0xfffffff400241947 */ /* 0x000fea000383ffff */
[----:B------:R-:W-:Y:S05]  /*18080*/  BSYNC B0 ;  /* 0x0000000000007941 */ /* 0x000fea0003800000 */
.L_x_550:
[----:B------:R-:W-:-:S03]  /*18090*/  UMOV UR7, 0xffffffff ;  /* 0xffffffff00077882 */ /* 0x000fc60000000000 */
[----:B------:R-:W-:Y:S05]  /*180a0*/  BRA.DIV UR7, `(.L_x_563) ;  /* 0x0000000207f47947 */ /* 0x000fea000b800000 */
[----:B------:R-:W-:-:S13]  /*180b0*/  ELECT P6, URZ, PT ;  /* 0x00000000003f782f */ /* 0x000fda00038c0000 */
.L_x_576:
[----:B------:R-:W-:Y:S04]  /*180c0*/  BSSY B0, `(.L_x_564) ;  /* 0x0000023000007945 */ /* 0x000fe80003800000 */
[----:B------:R-:W-:Y:S05]  /*180d0*/  @!P6 BRA `(.L_x_565) ;  /* 0x000000000084e947 */ /* 0x000fea0003800000 */
[----:B------:R-:W-:-:S04]  /*180e0*/  ULOP3.LUT UR7, UR40, 0x2, URZ, 0xfc, !UPT ;  /* 0x0000000228077892 */ /* 0x000fc8000f8efc3f */
[----:B------:R-:W-:-:S06]  /*180f0*/  UISETP.NE.AND UP0, UPT, UR7, 0x3, UPT ;  /* 0x000000030700788c */ /* 0x000fcc000bf05270 */
[----:B------:R-:W-:-:S13]  /*18100*/  PLOP3.LUT P0, PT, PT, PT, UP0, 0x80, 0x0 ;  /* 0x000000000000781c */ /* 0x000fda0003f0f008 */
[----:B------:R-:W-:Y:S05]  /*18110*/  @!P0 BRA `(.L_x_566) ;  /* 0x0000000000048947 */ /* 0x000fea0003800000 */
[----:B------:R-:W-:Y:S01]  /*18120*/  BPT.TRAP 0x1 ;  /* 0x000000040000795c */ /* 0x000fe20000300000 */
.L_x_566:
[----:B------:R-:W0:Y:S01]  /*18130*/  S2R R3, SR_CgaCtaId ;  /* 0x0000000000037919 */ /* 0x000e220000008800 */
[----:B------:R-:W-:-:S04]  /*18140*/  MOV R2, 0x400 ;  /* 0x0000040000027802 */ /* 0x000fc80000000f00 */
[----:B0-----:R-:W-:Y:S02]  /*18150*/  LEA R3, R3, R2, 0x18 ;  /* 0x0000000203037211 */ /* 0x001fe400078ec0ff */
[----:B------:R-:W-:-:S03]  /*18160*/  SHF.L.U32 R2, R0, 0x1f, RZ ;  /* 0x0000001f00027819 */ /* 0x000fc600000006ff */
[----:B------:R-:W-:-:S05]  /*18170*/  VIADD R3, R3, 0x18 ;  /* 0x0000001803037836 */ /* 0x000fca0000000000 */
[----:B------:R-:W-:-:S04]  /*18180*/  LEA R5, R6, R3, 0x3 ;  /* 0x0000000306057211 */ /* 0x000fc800078e18ff */
[----:B------:R-:W0:Y:S02]  /*18190*/  SYNCS.PHASECHK.TRANS64.TRYWAIT P0, [R5+URZ], R2 ;  /* 0x00000002050075a7 */ /* 0x000e24000800017f */
[----:B0-----:R-:W-:Y:S05]  /*181a0*/  @!P0 BRA `(.L_x_567) ;  /* 0x0000000000d48947 */ /* 0x001fea0003800000 */
.L_x_577:
[----:B------:R-:W-:-:S05]  /*181b0*/  VIADD R6, R6, 0x1 ;  /* 0x0000000106067836 */ /* 0x000fca0000000000 */
[----:B------:R-:W-:-:S04]  /*181c0*/  ISETP.NE.AND P0, PT, R6, 0x3, PT ;  /* 0x000000030600780c */ /* 0x000fc80003f05270 */
[----:B0-----:R-:W-:Y:S02]  /*181d0*/  SEL R5, RZ, 0x1, P0 ;  /* 0x00000001ff057807 */ /* 0x001fe40000000000 */
[----:B------:R-:W-:Y:S02]  /*181e0*/  SEL R6, R6, RZ, P0 ;  /* 0x000000ff06067207 */ /* 0x000fe40000000000 */
[----:B------:R-:W-:Y:S02]  /*181f0*/  LOP3.LUT R5, R0, R5, RZ, 0x3c, !PT ;  /* 0x0000000500057212 */ /* 0x000fe400078e3cff */
[----:B------:R-:W-:Y:S02]  /*18200*/  LEA R7, R6, R3, 0x3 ;  /* 0x0000000306077211 */ /* 0x000fe400078e18ff */
[----:B------:R-:W-:-:S04]  /*18210*/  SHF.L.U32 R0, R5, 0x1f, RZ ;  /* 0x0000001f05007819 */ /* 0x000fc800000006ff */
[----:B------:R-:W0:Y:S02]  /*18220*/  SYNCS.PHASECHK.TRANS64.TRYWAIT P0, [R7+URZ], R0 ;  /* 0x00000000070075a7 */ /* 0x000e24000800017f */
[----:B0-----:R-:W-:Y:S05]  /*18230*/  @!P0 BRA `(.L_x_568) ;  /* 0x0000000000c48947 */ /* 0x001fea0003800000 */
.L_x_578:
[----:B0-----:R-:W-:-:S05]  /*18240*/  VIADD R0, R6, 0x1 ;  /* 0x0000000106007836 */ /* 0x001fca0000000000 */
[----:B------:R-:W-:-:S04]  /*18250*/  ISETP.NE.AND P0, PT, R0, 0x3, PT ;  /* 0x000000030000780c */ /* 0x000fc80003f05270 */
[----:B------:R-:W-:Y:S02]  /*18260*/  SEL R2, RZ, 0x1, P0 ;  /* 0x00000001ff027807 */ /* 0x000fe40000000000 */
[----:B------:R-:W-:Y:S02]  /*18270*/  SEL R0, R0, RZ, P0 ;  /* 0x000000ff00007207 */ /* 0x000fe40000000000 */
[----:B------:R-:W-:Y:S02]  /*18280*/  LOP3.LUT R2, R5, R2, RZ, 0x3c, !PT ;  /* 0x0000000205027212 */ /* 0x000fe400078e3cff */
[----:B------:R-:W-:Y:S02]  /*18290*/  LEA R3, R0, R3, 0x3 ;  /* 0x0000000300037211 */ /* 0x000fe400078e18ff */
[----:B------:R-:W-:-:S07]  /*182a0*/  SHF.L.U32 R0, R2, 0x1f, RZ ;  /* 0x0000001f02007819 */ /* 0x000fce00000006ff */
.L_x_569:
[----:B0-----:R0:W1:Y:S02]  /*182b0*/  SYNCS.PHASECHK.TRANS64.TRYWAIT P0, [R3+URZ], R0 ;  /* 0x00000000030075a7 */ /* 0x001064000800017f */
[----:B-1----:R-:W-:Y:S05]  /*182c0*/  @!P0 NANOSLEEP.SYNCS 0x989680 ;  /* 0x009896800000895d */ /* 0x002fea0003900000 */
[----:B------:R-:W1:Y:S02]  /*182d0*/  @!P0 SYNCS.PHASECHK.TRANS64 P0, [R3+URZ], R0 ;  /* 0x00000000030085a7 */ /* 0x000e64000800007f */
[----:B-1----:R-:W-:Y:S05]  /*182e0*/  @!P0 BRA `(.L_x_569) ;  /* 0xfffffffc00f08947 */ /* 0x002fea000383ffff */
.L_x_565:
[----:B------:R-:W-:Y:S05]  /*182f0*/  BSYNC B0 ;  /* 0x0000000000007941 */ /* 0x000fea0003800000 */
.L_x_564:
[----:B------:R-:W-:Y:S05]  /*18300*/  EXIT ;  /* 0x000000000000794d */ /* 0x000fea0003800000 */
.L_x_17:
[----:B-1----:R1:W3:Y:S02]  /*18310*/  SYNCS.PHASECHK.TRANS64.TRYWAIT P1, [R3+URZ], R2 ;  /* 0x00000002030075a7 */ /* 0x0022e4000802017f */
[----:B---3--:R-:W-:Y:S05]  /*18320*/  @!P1 NANOSLEEP.SYNCS 0x989680 ;  /* 0x009896800000995d */ /* 0x008fea0003900000 */
[----:B------:R-:W3:Y:S02]  /*18330*/  @!P1 SYNCS.PHASECHK.TRANS64 P1, [R3+URZ], R2 ;  /* 0x00000002030095a7 */ /* 0x000ee4000802007f */
[----:B---3--:R-:W-:Y:S05]  /*18340*/  @!P1 BRA `(.L_x_17) ;  /* 0xfffffffc00f09947 */ /* 0x008fea000383ffff */
[----:B------:R-:W-:Y:S05]  /*18350*/  BRA `(.L_x_16) ;  /* 0xfffffe90003c7947 */ /* 0x000fea000383ffff */
.L_x_22:
[----:B-1----:R1:W2:Y:S02]  /*18360*/  SYNCS.PHASECHK.TRANS64.TRYWAIT P1, [R2+URZ], R3 ;  /* 0x00000003020075a7 */ /* 0x0022a4000802017f */
[----:B--2---:R-:W-:Y:S05]  /*18370*/  @!P1 NANOSLEEP.SYNCS 0x989680 ;  /* 0x009896800000995d */ /* 0x004fea0003900000 */
[----:B------:R-:W2:Y:S02]  /*18380*/  @!P1 SYNCS.PHASECHK.TRANS64 P1, [R2+URZ], R3 ;  /* 0x00000003020095a7 */ /* 0x000ea4000802007f */
[----:B--2---:R-:W-:Y:S05]  /*18390*/  @!P1 BRA `(.L_x_22) ;  /* 0xfffffffc00f09947 */ /* 0x004fea000383ffff */
[----:B------:R-:W-:Y:S05]  /*183a0*/  BRA `(.L_x_21) ;  /* 0xfffffec400b87947 */ /* 0x000fea000383ffff */
.L_x_551:
[----:B------:R-:W-:Y:S01]  /*183b0*/  BSSY B1, `(.L_x_570) ;  /* 0x0000006000017945 */ /* 0x000fe20003800000 */
[----:B------:R-:W-:-:S07]  /*183c0*/  IMAD.MOV.U32 R15, RZ, RZ, -0x1 ;  /* 0xffffffffff0f7424 */ /* 0x000fce00078e00ff */
[----:B------:R-:W-:Y:S05]  /*183d0*/  WARPSYNC.COLLECTIVE R15, `(.L_x_571) ;  /* 0x000000000f0c7348 */ /* 0x000fea0003c00000 */
[----:B------:R-:W-:Y:S02]  /*183e0*/  ELECT P6, UR62, PT ;  /* 0x00000000003e782f */ /* 0x000fe400038c0000 */
[----:B------:R-:W-:Y:S01]  /*183f0*/  MOV R14, UR62 ;  /* 0x0000003e000e7c02 */ /* 0x000fe20008000f00 */
[----:B------:R-:W-:Y:S10]  /*18400*/  ENDCOLLECTIVE ;  /* 0x000000000000791b */ /* 0x000ff40003800000 */
.L_x_571:
[----:B------:R-:W-:Y:S05]  /*18410*/  BSYNC B1 ;  /* 0x0000000000017941 */ /* 0x000fea0003800000 */
.L_x_570:
[----:B------:R-:W-:Y:S05]  /*18420*/  BRA `(.L_x_572) ;  /* 0xfffffff000447947 */ /* 0x000fea000383ffff */
.L_x_554:
[----:B0-----:R0:W1:Y:S02]  /*18430*/  SYNCS.PHASECHK.TRANS64.TRYWAIT P1, [R10+URZ+0x18], R5 ;  /* 0x000018050a0075a7 */ /* 0x001064000802017f */
[----:B-1----:R-:W-:Y:S05]  /*18440*/  @!P1 NANOSLEEP.SYNCS 0x989680 ;  /* 0x009896800000995d */ /* 0x002fea0003900000 */
[----:B------:R-:W1:Y:S02]  /*18450*/  @!P1 SYNCS.PHASECHK.TRANS64 P1, [R10+URZ+0x18], R5 ;  /* 0x000018050a0095a7 */ /* 0x000e64000802007f */
[----:B-1----:R-:W-:Y:S05]  /*18460*/  @!P1 BRA `(.L_x_554) ;  /* 0xfffffffc00f09947 */ /* 0x002fea000383ffff */
[----:B------:R-:W-:Y:S05]  /*18470*/  BRA `(.L_x_573) ;  /* 0xfffffff000787947 */ /* 0x000fea000383ffff */
.L_x_563:
[----:B------:R-:W-:Y:S01]  /*18480*/  BSSY B0, `(.L_x_574) ;  /* 0x0000006000007945 */ /* 0x000fe20003800000 */
[----:B------:R-:W-:-:S07]  /*18490*/  MOV R15, 0xffffffff ;  /* 0xffffffff000f7802 */ /* 0x000fce0000000f00 */
[----:B------:R-:W-:Y:S05]  /*184a0*/  WARPSYNC.COLLECTIVE R15, `(.L_x_575) ;  /* 0x000000000f0c7348 */ /* 0x000fea0003c00000 */
[----:B------:R-:W-:Y:S02]  /*184b0*/  ELECT P6, UR62, PT ;  /* 0x00000000003e782f */ /* 0x000fe400038c0000 */
[----:B------:R-:W-:Y:S01]  /*184c0*/  MOV R14, UR62 ;  /* 0x0000003e000e7c02 */ /* 0x000fe20008000f00 */
[----:B------:R-:W-:Y:S10]  /*184d0*/  ENDCOLLECTIVE ;  /* 0x000000000000791b */ /* 0x000ff40003800000 */
.L_x_575:
[----:B------:R-:W-:Y:S05]  /*184e0*/  BSYNC B0 ;  /* 0x0000000000007941 */ /* 0x000fea0003800000 */
.L_x_574:
[----:B------:R-:W-:Y:S05]  /*184f0*/  BRA `(.L_x_576) ;  /* 0xfffffff800f07947 */ /* 0x000fea000383ffff */
.L_x_567:
[----:B0-----:R0:W1:Y:S02]  /*18500*/  SYNCS.PHASECHK.TRANS64.TRYWAIT P0, [R5+URZ], R2 ;  /* 0x00000002050075a7 */ /* 0x001064000800017f */
[----:B-1----:R-:W-:Y:S05]  /*18510*/  @!P0 NANOSLEEP.SYNCS 0x989680 ;  /* 0x009896800000895d */ /* 0x002fea0003900000 */
[----:B------:R-:W1:Y:S02]  /*18520*/  @!P0 SYNCS.PHASECHK.TRANS64 P0, [R5+URZ], R2 ;  /* 0x00000002050085a7 */ /* 0x000e64000800007f */
[----:B-1----:R-:W-:Y:S05]  /*18530*/  @!P0 BRA `(.L_x_567) ;  /* 0xfffffffc00f08947 */ /* 0x002fea000383ffff */
[----:B------:R-:W-:Y:S05]  /*18540*/  BRA `(.L_x_577) ;  /* 0xfffffffc00187947 */ /* 0x000fea000383ffff */
.L_x_568:
[----:B0-----:R0:W1:Y:S02]  /*18550*/  SYNCS.PHASECHK.TRANS64.TRYWAIT P0, [R7+URZ], R0 ;  /* 0x00000000070075a7 */ /* 0x001064000800017f */
[----:B-1----:R-:W-:Y:S05]  /*18560*/  @!P0 NANOSLEEP.SYNCS 0x989680 ;  /* 0x009896800000895d */ /* 0x002fea0003900000 */
[----:B------:R-:W1:Y:S02]  /*18570*/  @!P0 SYNCS.PHASECHK.TRANS64 P0, [R7+URZ], R0 ;  /* 0x00000000070085a7 */ /* 0x000e64000800007f */
[----:B-1----:R-:W-:Y:S05]  /*18580*/  @!P0 BRA `(.L_x_568) ;  /* 0xfffffffc00f08947 */ /* 0x002fea000383ffff */
[----:B------:R-:W-:Y:S05]  /*18590*/  BRA `(.L_x_578) ;  /* 0xfffffffc00287947 */ /* 0x000fea000383ffff */
.L_x_579:
[----:B------:R-:W-:-:S00]  /*185a0*/  BRA `(.L_x_579) ;  /* 0xfffffffc00fc7947 */ /* 0x000fc0000383ffff */
[----:B------:R-:W-:-:S00]  /*185b0*/  NOP ;  /* 0x0000000000007918 */ /* 0x000fc00000000000 */
        /* <DEDUP_REMOVED lines=12> */
.L_x_580:


//--------------------- .nv.global.init           --------------------------
	.section	.nv.global.init,"aw",@progbits
.nv.global.init:
	.type		$str$22,@object
	.size		$str$22,($str$23 - $str$22)
$str$22:
        /*0000*/ 	.byte	0x6b, 0x5f, 0x74, 0x69, 0x6c, 0x65, 0x5f, 0x63, 0x6f, 0x75, 0x6e, 0x74, 0x20, 0x3e, 0x3d, 0x20
        /*0010*/ 	.byte	0x31, 0x00
	.type		$str$23,@object
	.size		$str$23,(__unnamed_1 - $str$23)
$str$23:
        /*0012*/ 	.byte	0x2f, 0x74, 0x6d, 0x70, 0x2f, 0x63, 0x75, 0x74, 0x6c, 0x61, 0x73, 0x73, 0x5f, 0x73, 0x77, 0x65
        /*0022*/ 	.byte	0x65, 0x70, 0x5f, 0x73, 0x72, 0x63, 0x2f, 0x69, 0x6e, 0x63, 0x6c, 0x75, 0x64, 0x65, 0x2f, 0x63
        /*0032*/ 	.byte	0x75, 0x74, 0x6c, 0x61, 0x73, 0x73, 0x2f, 0x67, 0x65, 0x6d, 0x6d, 0x2f, 0x63, 0x6f, 0x6c, 0x6c
        /*0042*/ 	.byte	0x65, 0x63, 0x74, 0x69, 0x76, 0x65, 0x2f, 0x73, 0x6d, 0x39, 0x30, 0x5f, 0x6d, 0x6d, 0x61, 0x5f
        /*0052*/ 	.byte	0x74, 0x6d, 0x61, 0x5f, 0x67, 0x6d, 0x6d, 0x61, 0x5f, 0x73, 0x73, 0x5f, 0x77, 0x61, 0x72, 0x70
        /*0062*/ 	.byte	0x73, 0x70, 0x65, 0x63, 0x69, 0x61, 0x6c, 0x69, 0x7a, 0x65, 0x64, 0x2e, 0x68, 0x70, 0x70, 0x00
	.type		__unnamed_1,@object
	.size		__unnamed_1,(.L_0 - __unnamed_1)
__unnamed_1:
        /* <DEDUP_REMOVED lines=173> */
        /*0b42*/ 	.byte	0x6e, 0x74, 0x69, 0x74, 0x79, 0x5d, 0x00
.L_0:


//--------------------- .nv.shared._ZN7cutlass13device_kernelINS_4gemm6kernel13GemmUniversalIN4cute5tupleIJiiiiEEENS1_10collective13CollectiveMmaINS1_34MainloopSm90TmaGmmaWarpSpecializedILi3ENS5_IJNS4_1CILi1EEESB_SB_EEENS1_35KernelTmaWarpSpecializedCooperativeEEENS5_IJNSA_ILi256EEESF_NSA_ILi128EEEEEEaNS5_IJlSB_lEEEaSI_NS4_8TiledMMAINS4_8MMA_AtomIJNS4_4SM904GMMA27MMA_64x256x32_S32S8S8_SS_TNEEEENS4_6LayoutINS5_IJNSA_ILi2EEESB_SB_EEENS5_IJSB_NSA_ILi0EEESS_EEEEENS5_IJNS4_10UnderscoreESV_SV_EEEEENS4_13SM90_TMA_LOADENS4_14ComposedLayoutINS4_7SwizzleILi3ELi4ELi3EEENS4_18smem_ptr_flag_bitsILi8EEENSP_INS5_IJNSA_ILi8EEESG_EEENS5_IJSG_SB_EEEEEEEvNS4_8identityESY_S18_vS19_EENS_8epilogue10collective6detail29Sm90TmaWarpSpecializedAdapterINS1C_15DefaultEpilogueIaSI_SI_NS1B_6thread17LinearCombinationIaLi1EiiLNS1G_9ScaleType4KindE0ELNS_15FloatRoundStyleE2EaEENS1_15EpilogueDefaultEEEEEvvEEEEvNT_6ParamsE --------------------------
	.section	.nv.shared._ZN7cutlass13device_kernelINS_4gemm6kernel13GemmUniversalIN4cute5tupleIJiiiiEEENS1_10collective13CollectiveMmaINS1_34MainloopSm90TmaGmmaWarpSpecializedILi3ENS5_IJNS4_1CILi1EEESB_SB_EEENS1_35KernelTmaWarpSpecializedCooperativeEEENS5_IJNSA_ILi256EEESF_NSA_ILi128EEEEEEaNS5_IJlSB_lEEEaSI_NS4_8TiledMMAINS4_8MMA_AtomIJNS4_4SM904GMMA27MMA_64x256x32_S32S8S8_SS_TNEEEENS4_6LayoutINS5_IJNSA_ILi2EEESB_SB_EEENS5_IJSB_NSA_ILi0EEESS_EEEEENS5_IJNS4_10UnderscoreESV_SV_EEEEENS4_13SM90_TMA_LOADENS4_14ComposedLayoutINS4_7SwizzleILi3ELi4ELi3EEENS4_18smem_ptr_flag_bitsILi8EEENSP_INS5_IJNSA_ILi8EEESG_EEENS5_IJSG_SB_EEEEEEEvNS4_8identityESY_S18_vS19_EENS_8epilogue10collective6detail29Sm90TmaWarpSpecializedAdapterINS1C_15DefaultEpilogueIaSI_SI_NS1B_6thread17LinearCombinationIaLi1EiiLNS1G_9ScaleType4KindE0ELNS_15FloatRoundStyleE2EaEENS1_15EpilogueDefaultEEEEEvvEEEEvNT_6ParamsE,"aw",@nobits
	.sectionflags	@""
	.align	16
	.zero		1024


//--------------------- .nv.shared.reserved.0     --------------------------
	.section	.nv.shared.reserved.0,"aw",@nobits
	.weak		__nv_reservedSMEM_offset_0_alias
	.size		__nv_reservedSMEM_offset_0_alias, 0, 0
	.other		__nv_reservedSMEM_offset_0_alias,@"STO_CUDA_RESERVED_SHARED STV_DEFAULT"
__nv_reservedSMEM_offset_0_alias:
	.zero		0


//--------------------- .nv.global                --------------------------
	.section	.nv.global,"aw",@nobits
.nv.global:
	.type		_ZN40_INTERNAL_e81bdd4e_4_k_cu_50c5b81b_370544cute1_E,@object
	.size		_ZN40_INTERNAL_e81bdd4e_4_k_cu_50c5b81b_370544cute1_E,(_ZN40_INTERNAL_e81bdd4e_4_k_cu_50c5b81b_370544cuda3std3__45__cpo6cbeginE - _ZN40_INTERNAL_e81bdd4e_4_k_cu_50c5b81b_370544cute1_E)
_ZN40_INTERNAL_e81bdd4e_4_k_cu_50c5b81b_370544cute1_E:
	.zero		1
	.type		_ZN40_INTERNAL_e81bdd4e_4_k_cu_50c5b81b_370544cuda3std3__45__cpo6cbeginE,@object
	.size		_ZN40_INTERNAL_e81bdd4e_4_k_cu_50c5b81b_370544cuda3std3__45__cpo6cbeginE,(_ZN40_INTERNAL_e81bdd4e_4_k_cu_50c5b81b_370544cuda3std3__48in_placeE - _ZN40_INTERNAL_e81bdd4e_4_k_cu_50c5b81b_370544cuda3std3__45__cpo6cbeginE)
_ZN40_INTERNAL_e81bdd4e_4_k_cu_50c5b81b_370544cuda3std3__45__cpo6cbeginE:
	.zero		1
	.type		_ZN40_INTERNAL_e81bdd4e_4_k_cu_50c5b81b_370544cuda3std3__48in_placeE,@object
	.size		_ZN40_INTERNAL_e81bdd4e_4_k_cu_50c5b81b_370544cuda3std3__48in_placeE,(_ZN40_INTERNAL_e81bdd4e_4_k_cu_50c5b81b_370544cuda3std6ranges3__45__cpo9iter_moveE - _ZN40_INTERNAL_e81bdd4e_4_k_cu_50c5b81b_370544cuda3std3__48in_placeE)
_ZN40_INTERNAL_e81bdd4e_4_k_cu_50c5b81b_370544cuda3std3__48in_placeE:
	.zero		1
	.type		_ZN40_INTERNAL_e81bdd4e_4_k_cu_50c5b81b_370544cuda3std6ranges3__45__cpo9iter_moveE,@object
	.size		_ZN40_INTERNAL_e81bdd4e_4_k_cu_50c5b81b_370544cuda3std6ranges3__45__cpo9iter_moveE,(_ZN40_INTERNAL_e81bdd4e_4_k_cu_50c5b81b_370544cuda3std3__45__cpo5beginE - _ZN40_INTERNAL_e81bdd4e_4_k_cu_50c5b81b_370544cuda3std6ranges3__45__cpo9iter_moveE)
_ZN40_INTERNAL_e81bdd4e_4_k_cu_50c5b81b_370544cuda3std6ranges3__45__cpo9iter_moveE:
	.zero		1
	.type		_ZN40_INTERNAL_e81bdd4e_4_k_cu_50c5b81b_370544cuda3std3__45__cpo5beginE,@object
	.size		_ZN40_INTERNAL_e81bdd4e_4_k_cu_50c5b81b_370544cuda3std3__45__cpo5beginE,(_ZN40_INTERNAL_e81bdd4e_4_k_cu_50c5b81b_370544cuda3std3__442_GLOBAL__N__e81bdd4e_4_k_cu_50c5b81b_370546ignoreE - _ZN40_INTERNAL_e81bdd4e_4_k_cu_50c5b81b_370544cuda3std3__45__cpo5beginE)
_ZN40_INTERNAL_e81bdd4e_4_k_cu_50c5b81b_370544cuda3std3__45__cpo5beginE:
	.zero		1
	.type		_ZN40_INTERNAL_e81bdd4e_4_k_cu_50c5b81b_370544cuda3std3__442_GLOBAL__N__e81bdd4e_4_k_cu_50c5b81b_370546ignoreE,@object
	.size		_ZN40_INTERNAL_e81bdd4e_4_k_cu_50c5b81b_370544cuda3std3__442_GLOBAL__N__e81bdd4e_4_k_cu_50c5b81b_370546ignoreE,(_ZN40_INTERNAL_e81bdd4e_4_k_cu_50c5b81b_370544cute7productE - _ZN40_INTERNAL_e81bdd4e_4_k_cu_50c5b81b_370544cuda3std3__442_GLOBAL__N__e81bdd4e_4_k_cu_50c5b81b_370546ignoreE)
_ZN40_INTERNAL_e81bdd4e_4_k_cu_50c5b81b_370544cuda3std3__442_GLOBAL__N__e81bdd4e_4_k_cu_50c5b81b_370546ignoreE:
	.zero		1
	.type		_ZN40_INTERNAL_e81bdd4e_4_k_cu_50c5b81b_370544cute7productE,@object
	.size		_ZN40_INTERNAL_e81bdd4e_4_k_cu_50c5b81b_370544cute7productE,(_ZN40_INTERNAL_e81bdd4e_4_k_cu_50c5b81b_370544cuda3std3__45__cpo3endE - _ZN40_INTERNAL_e81bdd4e_4_k_cu_50c5b81b_370544cute7productE)
_ZN40_INTERNAL_e81bdd4e_4_k_cu_50c5b81b_370544cute7productE:
	.zero		1
	.type		_ZN40_INTERNAL_e81bdd4e_4_k_cu_50c5b81b_370544cuda3std3__45__cpo3endE,@object
	.size		_ZN40_INTERNAL_e81bdd4e_4_k_cu_50c5b81b_370544cuda3std3__45__cpo3endE,(_ZN40_INTERNAL_e81bdd4e_4_k_cu_50c5b81b_370544cuda3std3__419piecewise_constructE - _ZN40_INTERNAL_e81bdd4e_4_k_cu_50c5b81b_370544cuda3std3__45__cpo3endE)
_ZN40_INTERNAL_e81bdd4e_4_k_cu_50c5b81b_370544cuda3std3__45__cpo3endE:
	.zero		1
	.type		_ZN40_INTERNAL_e81bdd4e_4_k_cu_50c5b81b_370544cuda3std3__419piecewise_constructE,@object
	.size		_ZN40_INTERNAL_e81bdd4e_4_k_cu_50c5b81b_370544cuda3std3__419piecewise_constructE,(_ZN40_INTERNAL_e81bdd4e_4_k_cu_50c5b81b_370544cuda3std3__45__cpo4cendE - _ZN40_INTERNAL_e81bdd4e_4_k_cu_50c5b81b_370544cuda3std3__419piecewise_constructE)
_ZN40_INTERNAL_e81bdd4e_4_k_cu_50c5b81b_370544cuda3std3__419piecewise_constructE:
	.zero		1
	.type		_ZN40_INTERNAL_e81bdd4e_4_k_cu_50c5b81b_370544cuda3std3__45__cpo4cendE,@object
	.size		_ZN40_INTERNAL_e81bdd4e_4_k_cu_50c5b81b_370544cuda3std3__45__cpo4cendE,(_ZN40_INTERNAL_e81bdd4e_4_k_cu_50c5b81b_370544cuda3std6ranges3__45__cpo4swapE - _ZN40_INTERNAL_e81bdd4e_4_k_cu_50c5b81b_370544cuda3std3__45__cpo4cendE)
_ZN40_INTERNAL_e81bdd4e_4_k_cu_50c5b81b_370544cuda3std3__45__cpo4cendE:
	.zero		1
	.type		_ZN40_INTERNAL_e81bdd4e_4_k_cu_50c5b81b_370544cuda3std6ranges3__45__cpo4swapE,@object
	.size		_ZN40_INTERNAL_e81bdd4e_4_k_cu_50c5b81b_370544cuda3std6ranges3__45__cpo4swapE,(.L_8 - _ZN40_INTERNAL_e81bdd4e_4_k_cu_50c5b81b_370544cuda3std6ranges3__45__cpo4swapE)
_ZN40_INTERNAL_e81bdd4e_4_k_cu_50c5b81b_370544cuda3std6ranges3__45__cpo4swapE:
	.zero		1
.L_8:


//--------------------- .nv.constant0._ZN7cutlass13device_kernelINS_4gemm6kernel13GemmUniversalIN4cute5tupleIJiiiiEEENS1_10collective13CollectiveMmaINS1_34MainloopSm90TmaGmmaWarpSpecializedILi3ENS5_IJNS4_1CILi1EEESB_SB_EEENS1_35KernelTmaWarpSpecializedCooperativeEEENS5_IJNSA_ILi256EEESF_NSA_ILi128EEEEEEaNS5_IJlSB_lEEEaSI_NS4_8TiledMMAINS4_8MMA_AtomIJNS4_4SM904GMMA27MMA_64x256x32_S32S8S8_SS_TNEEEENS4_6LayoutINS5_IJNSA_ILi2EEESB_SB_EEENS5_IJSB_NSA_ILi0EEESS_EEEEENS5_IJNS4_10UnderscoreESV_SV_EEEEENS4_13SM90_TMA_LOADENS4_14ComposedLayoutINS4_7SwizzleILi3ELi4ELi3EEENS4_18smem_ptr_flag_bitsILi8EEENSP_INS5_IJNSA_ILi8EEESG_EEENS5_IJSG_SB_EEEEEEEvNS4_8identityESY_S18_vS19_EENS_8epilogue10collective6detail29Sm90TmaWarpSpecializedAdapterINS1C_15DefaultEpilogueIaSI_SI_NS1B_6thread17LinearCombinationIaLi1EiiLNS1G_9ScaleType4KindE0ELNS_15FloatRoundStyleE2EaEENS1_15EpilogueDefaultEEEEEvvEEEEvNT_6ParamsE --------------------------
	.section	.nv.constant0._ZN7cutlass13device_kernelINS_4gemm6kernel13GemmUniversalIN4cute5tupleIJiiiiEEENS1_10collective13CollectiveMmaINS1_34MainloopSm90TmaGmmaWarpSpecializedILi3ENS5_IJNS4_1CILi1EEESB_SB_EEENS1_35KernelTmaWarpSpecializedCooperativeEEENS5_IJNSA_ILi256EEESF_NSA_ILi128EEEEEEaNS5_IJlSB_lEEEaSI_NS4_8TiledMMAINS4_8MMA_AtomIJNS4_4SM904GMMA27MMA_64x256x32_S32S8S8_SS_TNEEEENS4_6LayoutINS5_IJNSA_ILi2EEESB_SB_EEENS5_IJSB_NSA_ILi0EEESS_EEEEENS5_IJNS4_10UnderscoreESV_SV_EEEEENS4_13SM90_TMA_LOADENS4_14ComposedLayoutINS4_7SwizzleILi3ELi4ELi3EEENS4_18smem_ptr_flag_bitsILi8EEENSP_INS5_IJNSA_ILi8EEESG_EEENS5_IJSG_SB_EEEEEEEvNS4_8identityESY_S18_vS19_EENS_8epilogue10collective6detail29Sm90TmaWarpSpecializedAdapterINS1C_15DefaultEpilogueIaSI_SI_NS1B_6thread17LinearCombinationIaLi1EiiLNS1G_9ScaleType4KindE0ELNS_15FloatRoundStyleE2EaEENS1_15EpilogueDefaultEEEEEvvEEEEvNT_6ParamsE,"a",@progbits
	.sectionflags	@""
	.align	4
.nv.constant0._ZN7cutlass13device_kernelINS_4gemm6kernel13GemmUniversalIN4cute5tupleIJiiiiEEENS1_10collective13CollectiveMmaINS1_34MainloopSm90TmaGmmaWarpSpecializedILi3ENS5_IJNS4_1CILi1EEESB_SB_EEENS1_35KernelTmaWarpSpecializedCooperativeEEENS5_IJNSA_ILi256EEESF_NSA_ILi128EEEEEEaNS5_IJlSB_lEEEaSI_NS4_8TiledMMAINS4_8MMA_AtomIJNS4_4SM904GMMA27MMA_64x256x32_S32S8S8_SS_TNEEEENS4_6LayoutINS5_IJNSA_ILi2EEESB_SB_EEENS5_IJSB_NSA_ILi0EEESS_EEEEENS5_IJNS4_10UnderscoreESV_SV_EEEEENS4_13SM90_TMA_LOADENS4_14ComposedLayoutINS4_7SwizzleILi3ELi4ELi3EEENS4_18smem_ptr_flag_bitsILi8EEENSP_INS5_IJNSA_ILi8EEESG_EEENS5_IJSG_SB_EEEEEEEvNS4_8identityESY_S18_vS19_EENS_8epilogue10collective6detail29Sm90TmaWarpSpecializedAdapterINS1C_15DefaultEpilogueIaSI_SI_NS1B_6thread17LinearCombinationIaLi1EiiLNS1G_9ScaleType4KindE0ELNS_15FloatRoundStyleE2EaEENS1_15EpilogueDefaultEEEEEvvEEEEvNT_6ParamsE:
	.zero		1664


//--------------------- SYMBOLS --------------------------

	.type		.nv.reservedSmem.offset0,@object
	.size		.nv.reservedSmem.offset0,0x4
	.type		__assertfail,@function
